// auto-generated by cutlass_sweep.gemm — config: {"arch": "sm_90", "cluster_m": 4, "cluster_n": 2, "dtype": "e4m3", "dtype_b": "e4m3", "layout": "nt", "stages": 0, "tile_k": 32, "tile_m": 256, "tile_n": 64}
#include "cutlass/cutlass.h"
#include "cutlass/gemm/collective/collective_builder.hpp"
#include "cutlass/gemm/device/gemm_universal_adapter.h"
#include "cutlass/gemm/kernel/gemm_universal.hpp"
#include "cutlass/epilogue/collective/collective_builder.hpp"

using ElemA = cutlass::float_e4m3_t;
using ElemB = cutlass::float_e4m3_t;
using ElemCD = cutlass::float_e4m3_t;
using Acc  = float;
using TileShape    = cute::Shape<cute::_256, cute::_64, cute::_32>;
using ClusterShape = cute::Shape<cute::_4, cute::_2, cute::_1>;

using CollectiveEpilogue = typename cutlass::epilogue::collective::CollectiveBuilder<
    cutlass::arch::Sm90, cutlass::arch::OpClassTensorOp,
    TileShape, ClusterShape,
    cutlass::epilogue::collective::EpilogueTileAuto,
    Acc, Acc,
    ElemCD, cutlass::layout::RowMajor, 128 / cutlass::sizeof_bits<ElemCD>::value,
    ElemCD, cutlass::layout::RowMajor, 128 / cutlass::sizeof_bits<ElemCD>::value,
    cutlass::epilogue::collective::EpilogueScheduleAuto
  >::CollectiveOp;

using CollectiveMainloop = typename cutlass::gemm::collective::CollectiveBuilder<
    cutlass::arch::Sm90, cutlass::arch::OpClassTensorOp,
    ElemA, cutlass::layout::RowMajor, 128 / cutlass::sizeof_bits<ElemA>::value,
    ElemB, cutlass::layout::ColumnMajor, 128 / cutlass::sizeof_bits<ElemB>::value,
    Acc,
    TileShape, ClusterShape,
    cutlass::gemm::collective::StageCountAutoCarveout<static_cast<int>(sizeof(typename CollectiveEpilogue::SharedStorage))>,
    cutlass::gemm::collective::KernelScheduleAuto
  >::CollectiveOp;

using GemmKernel = cutlass::gemm::kernel::GemmUniversal<
    cute::Shape<int,int,int,int>,
    CollectiveMainloop,
    CollectiveEpilogue
>;
using Gemm = cutlass::gemm::device::GemmUniversalAdapter<GemmKernel>;

// Force the device kernel symbol into the cubin without needing a host main.
auto* _anchor = &cutlass::device_kernel<GemmKernel>;


// ===== COMPILED SASS (sm_90a) =====

	.target	sm_90a

	.elftype	@"ET_EXEC"


//--------------------- .note.nv.tkinfo           --------------------------
	.section	.note.nv.tkinfo,"",@"SHT_NOTE"
	.sectionflags	@"SHF_NOTE_NV_TKINFO"
	.tkinfo
        /*0018*/ 	.word	0x00000002
        /*0030*/ 	.string	""
        /*0030*/ 	.string	"ptxas"
        /*0030*/ 	.string	"Cuda compilation tools, release 13.0, V13.0.88"
        /*0030*/ 	.string	"Build cuda_13.0.r13.0/compiler.36424714_0"
        /*0030*/ 	.string	"-arch sm_90a -m 64 "



//--------------------- .note.nv.cuinfo           --------------------------
	.section	.note.nv.cuinfo,"",@"SHT_NOTE"
	.sectionflags	@"SHF_NOTE_NV_CUINFO"
        /*0018*/ 	.short	0x0002
        /*001a*/ 	.short	0x005a
        /*001c*/ 	.short	0x0082
	.zero		2


//--------------------- .nv.info                  --------------------------
	.section	.nv.info,"",@"SHT_CUDA_INFO"
	.align	4


	//----- nvinfo : EIATTR_REGCOUNT
	.align		4
        /*0000*/ 	.byte	0x04, 0x2f
        /*0002*/ 	.short	(.L_12 - .L_11)
	.align		4
.L_11:
        /*0004*/ 	.word	index@(_ZN7cutlass13device_kernelINS_4gemm6kernel13GemmUniversalIN4cute5tupleIJiiiiEEENS1_10collective13CollectiveMmaINS1_37MainloopSm90TmaGmmaWarpSpecializedFP8ILi22ENS5_IJNS4_1CILi4EEENSA_ILi2EEENSA_ILi1EEEEEENS1_35KernelTmaWarpSpecializedCooperativeEEENS5_IJNSA_ILi256EEENSA_ILi64EEENSA_ILi32EEEEEENS_12float_e4m3_tENS5_IJlSD_lEEESL_SM_NS4_8TiledMMAINS4_8MMA_AtomIJNS4_4SM904GMMA30MMA_64x64x32_F32E4M3E4M3_SS_TNILNSQ_7ScaleInE1ELSS_1EEEEEENS4_6LayoutINS5_IJSC_SD_SD_EEENS5_IJSD_NSA_ILi0EEESX_EEEEENS5_IJNS4_10UnderscoreES10_S10_EEEEENS4_23SM90_TMA_LOAD_MULTICASTENS4_14ComposedLayoutINS4_7SwizzleILi1ELi4ELi3EEENS4_18smem_ptr_flag_bitsILi8EEENSV_INS5_IJNSA_ILi8EEESJ_EEENS5_IJSJ_SD_EEEEEEEvNS4_8identityES13_S1D_vS1E_EENS_8epilogue10collective6detail29Sm90TmaWarpSpecializedAdapterINS1H_15DefaultEpilogueISL_SM_SM_NS1G_6thread17LinearCombinationISL_Li1EffLNS1L_9ScaleType4KindE0ELNS_15FloatRoundStyleE2ESL_EENS1_15EpilogueDefaultEEEEEvvEEEEvNT_6ParamsE)
        /*0008*/ 	.word	0x000000a8


	//----- nvinfo : EIATTR_FRAME_SIZE
	.align		4
.L_12:
        /*000c*/ 	.byte	0x04, 0x11
        /*000e*/ 	.short	(.L_14 - .L_13)
	.align		4
.L_13:
        /*0010*/ 	.word	index@(_ZN7cutlass13device_kernelINS_4gemm6kernel13GemmUniversalIN4cute5tupleIJiiiiEEENS1_10collective13CollectiveMmaINS1_37MainloopSm90TmaGmmaWarpSpecializedFP8ILi22ENS5_IJNS4_1CILi4EEENSA_ILi2EEENSA_ILi1EEEEEENS1_35KernelTmaWarpSpecializedCooperativeEEENS5_IJNSA_ILi256EEENSA_ILi64EEENSA_ILi32EEEEEENS_12float_e4m3_tENS5_IJlSD_lEEESL_SM_NS4_8TiledMMAINS4_8MMA_AtomIJNS4_4SM904GMMA30MMA_64x64x32_F32E4M3E4M3_SS_TNILNSQ_7ScaleInE1ELSS_1EEEEEENS4_6LayoutINS5_IJSC_SD_SD_EEENS5_IJSD_NSA_ILi0EEESX_EEEEENS5_IJNS4_10UnderscoreES10_S10_EEEEENS4_23SM90_TMA_LOAD_MULTICASTENS4_14ComposedLayoutINS4_7SwizzleILi1ELi4ELi3EEENS4_18smem_ptr_flag_bitsILi8EEENSV_INS5_IJNSA_ILi8EEESJ_EEENS5_IJSJ_SD_EEEEEEEvNS4_8identityES13_S1D_vS1E_EENS_8epilogue10collective6detail29Sm90TmaWarpSpecializedAdapterINS1H_15DefaultEpilogueISL_SM_SM_NS1G_6thread17LinearCombinationISL_Li1EffLNS1L_9ScaleType4KindE0ELNS_15FloatRoundStyleE2ESL_EENS1_15EpilogueDefaultEEEEEvvEEEEvNT_6ParamsE)
        /*0014*/ 	.word	0x00000000


	//----- nvinfo : EIATTR_MIN_STACK_SIZE
	.align		4
.L_14:
        /*0018*/ 	.byte	0x04, 0x12
        /*001a*/ 	.short	(.L_16 - .L_15)
	.align		4
.L_15:
        /*001c*/ 	.word	index@(_ZN7cutlass13device_kernelINS_4gemm6kernel13GemmUniversalIN4cute5tupleIJiiiiEEENS1_10collective13CollectiveMmaINS1_37MainloopSm90TmaGmmaWarpSpecializedFP8ILi22ENS5_IJNS4_1CILi4EEENSA_ILi2EEENSA_ILi1EEEEEENS1_35KernelTmaWarpSpecializedCooperativeEEENS5_IJNSA_ILi256EEENSA_ILi64EEENSA_ILi32EEEEEENS_12float_e4m3_tENS5_IJlSD_lEEESL_SM_NS4_8TiledMMAINS4_8MMA_AtomIJNS4_4SM904GMMA30MMA_64x64x32_F32E4M3E4M3_SS_TNILNSQ_7ScaleInE1ELSS_1EEEEEENS4_6LayoutINS5_IJSC_SD_SD_EEENS5_IJSD_NSA_ILi0EEESX_EEEEENS5_IJNS4_10UnderscoreES10_S10_EEEEENS4_23SM90_TMA_LOAD_MULTICASTENS4_14ComposedLayoutINS4_7SwizzleILi1ELi4ELi3EEENS4_18smem_ptr_flag_bitsILi8EEENSV_INS5_IJNSA_ILi8EEESJ_EEENS5_IJSJ_SD_EEEEEEEvNS4_8identityES13_S1D_vS1E_EENS_8epilogue10collective6detail29Sm90TmaWarpSpecializedAdapterINS1H_15DefaultEpilogueISL_SM_SM_NS1G_6thread17LinearCombinationISL_Li1EffLNS1L_9ScaleType4KindE0ELNS_15FloatRoundStyleE2ESL_EENS1_15EpilogueDefaultEEEEEvvEEEEvNT_6ParamsE)
        /*0020*/ 	.word	0x00000000
.L_16:


//--------------------- .nv.compat                --------------------------
	.section	.nv.compat,"",@"SHT_CUDA_COMPAT_INFO"
	.align	4
        /*0000*/ 	.byte	0x02, 0x09, 0x01, 0x00, 0x02, 0x02, 0x04, 0x00, 0x02, 0x05, 0x05, 0x00, 0x03, 0x07, 0x01, 0x01
        /*0010*/ 	.byte	0x02, 0x03, 0x01, 0x00, 0x02, 0x06, 0x01, 0x00, 0x04, 0x0b, 0x08, 0x00, 0x00, 0x00, 0x00, 0x00
        /*0020*/ 	.byte	0x00, 0x00, 0x00, 0x00


//--------------------- .nv.info._ZN7cutlass13device_kernelINS_4gemm6kernel13GemmUniversalIN4cute5tupleIJiiiiEEENS1_10collective13CollectiveMmaINS1_37MainloopSm90TmaGmmaWarpSpecializedFP8ILi22ENS5_IJNS4_1CILi4EEENSA_ILi2EEENSA_ILi1EEEEEENS1_35KernelTmaWarpSpecializedCooperativeEEENS5_IJNSA_ILi256EEENSA_ILi64EEENSA_ILi32EEEEEENS_12float_e4m3_tENS5_IJlSD_lEEESL_SM_NS4_8TiledMMAINS4_8MMA_AtomIJNS4_4SM904GMMA30MMA_64x64x32_F32E4M3E4M3_SS_TNILNSQ_7ScaleInE1ELSS_1EEEEEENS4_6LayoutINS5_IJSC_SD_SD_EEENS5_IJSD_NSA_ILi0EEESX_EEEEENS5_IJNS4_10UnderscoreES10_S10_EEEEENS4_23SM90_TMA_LOAD_MULTICASTENS4_14ComposedLayoutINS4_7SwizzleILi1ELi4ELi3EEENS4_18smem_ptr_flag_bitsILi8EEENSV_INS5_IJNSA_ILi8EEESJ_EEENS5_IJSJ_SD_EEEEEEEvNS4_8identityES13_S1D_vS1E_EENS_8epilogue10collective6detail29Sm90TmaWarpSpecializedAdapterINS1H_15DefaultEpilogueISL_SM_SM_NS1G_6thread17LinearCombinationISL_Li1EffLNS1L_9ScaleType4KindE0ELNS_15FloatRoundStyleE2ESL_EENS1_15EpilogueDefaultEEEEEvvEEEEvNT_6ParamsE --------------------------
	.section	.nv.info._ZN7cutlass13device_kernelINS_4gemm6kernel13GemmUniversalIN4cute5tupleIJiiiiEEENS1_10collective13CollectiveMmaINS1_37MainloopSm90TmaGmmaWarpSpecializedFP8ILi22ENS5_IJNS4_1CILi4EEENSA_ILi2EEENSA_ILi1EEEEEENS1_35KernelTmaWarpSpecializedCooperativeEEENS5_IJNSA_ILi256EEENSA_ILi64EEENSA_ILi32EEEEEENS_12float_e4m3_tENS5_IJlSD_lEEESL_SM_NS4_8TiledMMAINS4_8MMA_AtomIJNS4_4SM904GMMA30MMA_64x64x32_F32E4M3E4M3_SS_TNILNSQ_7ScaleInE1ELSS_1EEEEEENS4_6LayoutINS5_IJSC_SD_SD_EEENS5_IJSD_NSA_ILi0EEESX_EEEEENS5_IJNS4_10UnderscoreES10_S10_EEEEENS4_23SM90_TMA_LOAD_MULTICASTENS4_14ComposedLayoutINS4_7SwizzleILi1ELi4ELi3EEENS4_18smem_ptr_flag_bitsILi8EEENSV_INS5_IJNSA_ILi8EEESJ_EEENS5_IJSJ_SD_EEEEEEEvNS4_8identityES13_S1D_vS1E_EENS_8epilogue10collective6detail29Sm90TmaWarpSpecializedAdapterINS1H_15DefaultEpilogueISL_SM_SM_NS1G_6thread17LinearCombinationISL_Li1EffLNS1L_9ScaleType4KindE0ELNS_15FloatRoundStyleE2ESL_EENS1_15EpilogueDefaultEEEEEvvEEEEvNT_6ParamsE,"",@"SHT_CUDA_INFO"
	.sectionflags	@""
	.align	4


	//----- nvinfo : EIATTR_CUDA_API_VERSION
	.align		4
        /*0000*/ 	.byte	0x04, 0x37
        /*0002*/ 	.short	(.L_18 - .L_17)
.L_17:
        /*0004*/ 	.word	0x00000082


	//----- nvinfo : EIATTR_KPARAM_INFO
	.align		4
.L_18:
        /*0008*/ 	.byte	0x04, 0x17
        /*000a*/ 	.short	(.L_20 - .L_19)
.L_19:
        /*000c*/ 	.word	0x00000000
        /*0010*/ 	.short	0x0000
        /*0012*/ 	.short	0x0070
        /*0014*/ 	.byte	0x00, 0xf0, 0x01, 0x10


	//----- nvinfo : EIATTR_SPARSE_MMA_MASK
	.align		4
.L_20:
        /*0018*/ 	.byte	0x03, 0x50
        /*001a*/ 	.short	0x0000


	//----- nvinfo : EIATTR_MAXREG_COUNT
	.align		4
        /*001c*/ 	.byte	0x03, 0x1b
        /*001e*/ 	.short	0x00a8


	//----- nvinfo : EIATTR_NUM_BARRIERS
	.align		4
        /*0020*/ 	.byte	0x02, 0x4c
        /*0022*/ 	.byte	0x01
	.zero		1


	//----- nvinfo : EIATTR_MERCURY_ISA_VERSION
	.align		4
        /*0024*/ 	.byte	0x03, 0x5f
        /*0026*/ 	.short	0x0101


	//----- nvinfo : EIATTR_INT_WARP_WIDE_INSTR_OFFSETS
	.align		4
        /*0028*/ 	.byte	0x04, 0x31
        /*002a*/ 	.short	(.L_22 - .L_21)


	//   ....[0]....
.L_21:
        /*002c*/ 	.word	0x00000700


	//   ....[1]....
        /*0030*/ 	.word	0x00000720


	//   ....[2]....
        /*0034*/ 	.word	0x000008e0


	//----- nvinfo : EIATTR_COOP_GROUP_MASK_REGIDS
	.align		4
.L_22:
        /*0038*/ 	.byte	0x04, 0x29
        /*003a*/ 	.short	(.L_24 - .L_23)


	//   ....[0]....
.L_23:
        /*003c*/ 	.word	0xffffffff


	//   ....[1]....
        /*0040*/ 	.word	0xffffffff


	//   ....[2]....
        /*0044*/ 	.word	0xffffffff


	//   ....[3]....
        /*0048*/ 	.word	0xffffffff


	//   ....[4]....
        /*004c*/ 	.word	0xffffffff


	//   ....[5]....
        /*0050*/ 	.word	0xffffffff


	//----- nvinfo : EIATTR_COOP_GROUP_INSTR_OFFSETS
	.align		4
.L_24:
        /*0054*/ 	.byte	0x04, 0x28
        /*0056*/ 	.short	(.L_26 - .L_25)


	//   ....[0]....
.L_25:
        /*0058*/ 	.word	0x00000060


	//   ....[1]....
        /*005c*/ 	.word	0x00000070


	//   ....[2]....
        /*0060*/ 	.word	0x00000130


	//   ....[3]....
        /*0064*/ 	.word	0x00000540


	//   ....[4]....
        /*0068*/ 	.word	0x00000a80


	//   ....[5]....
        /*006c*/ 	.word	0x00001500


	//----- nvinfo : EIATTR_REG_RECONFIG
	.align		4
.L_26:
        /*0070*/ 	.byte	0x01, 0x54
	.zero		2


	//----- nvinfo : EIATTR_MBARRIER_INSTR_OFFSETS
	.align		4
        /*0074*/ 	.byte	0x04, 0x39
        /*0076*/ 	.short	(.L_28 - .L_27)


	//   ....[0]....
.L_27:
        /*0078*/ 	.word	0x00000250
        /*007c*/ 	.word	0x000000ff
        /*0080*/ 	.word	0x00000000
        /*0084*/ 	.short	0x0100
        /*0086*/ 	.byte	0x08
	.zero		1


	//   ....[1]....
        /*0088*/ 	.word	0x00000260
        /*008c*/ 	.word	0x000000ff
        /*0090*/ 	.word	0x000000b0
        /*0094*/ 	.short	0x0100
        /*0096*/ 	.byte	0x08
	.zero		1


	//   ....[2]....
        /*0098*/ 	.word	0x00000270
        /*009c*/ 	.word	0x000000ff
        /*00a0*/ 	.word	0x00000008
        /*00a4*/ 	.short	0x0100
        /*00a6*/ 	.byte	0x08
	.zero		1


	//   ....[3]....
        /*00a8*/ 	.word	0x00000280
        /*00ac*/ 	.word	0x000000ff
        /*00b0*/ 	.word	0x000000b8
        /*00b4*/ 	.short	0x0100
        /*00b6*/ 	.byte	0x08
	.zero		1


	//   ....[4]....
        /*00b8*/ 	.word	0x00000290
        /*00bc*/ 	.word	0x000000ff
        /*00c0*/ 	.word	0x00000010
        /*00c4*/ 	.short	0x0100
        /*00c6*/ 	.byte	0x08
	.zero		1


	//   ....[5]....
        /*00c8*/ 	.word	0x000002a0
        /*00cc*/ 	.word	0x000000ff
        /*00d0*/ 	.word	0x000000c0
        /*00d4*/ 	.short	0x0100
        /*00d6*/ 	.byte	0x08
	.zero		1


	//   ....[6]....
        /*00d8*/ 	.word	0x000002b0
        /*00dc*/ 	.word	0x000000ff
        /*00e0*/ 	.word	0x00000018
        /*00e4*/ 	.short	0x0100
        /*00e6*/ 	.byte	0x08
	.zero		1


	//   ....[7]....
        /*00e8*/ 	.word	0x000002c0
        /*00ec*/ 	.word	0x000000ff
        /*00f0*/ 	.word	0x000000c8
        /*00f4*/ 	.short	0x0100
        /*00f6*/ 	.byte	0x08
	.zero		1


	//   ....[8]....
        /*00f8*/ 	.word	0x000002d0
        /*00fc*/ 	.word	0x000000ff
        /*0100*/ 	.word	0x00000020
        /*0104*/ 	.short	0x0100
        /*0106*/ 	.byte	0x08
	.zero		1


	//   ....[9]....
        /*0108*/ 	.word	0x000002e0
        /*010c*/ 	.word	0x000000ff
        /*0110*/ 	.word	0x000000d0
        /*0114*/ 	.short	0x0100
        /*0116*/ 	.byte	0x08
	.zero		1


	//   ....[10]....
        /*0118*/ 	.word	0x000002f0
        /*011c*/ 	.word	0x000000ff
        /*0120*/ 	.word	0x00000028
        /*0124*/ 	.short	0x0100
        /*0126*/ 	.byte	0x08
	.zero		1


	//   ....[11]....
        /*0128*/ 	.word	0x00000300
        /*012c*/ 	.word	0x000000ff
        /*0130*/ 	.word	0x000000d8
        /*0134*/ 	.short	0x0100
        /*0136*/ 	.byte	0x08
	.zero		1


	//   ....[12]....
        /*0138*/ 	.word	0x00000310
        /*013c*/ 	.word	0x000000ff
        /*0140*/ 	.word	0x00000030
        /*0144*/ 	.short	0x0100
        /*0146*/ 	.byte	0x08
	.zero		1


	//   ....[13]....
        /*0148*/ 	.word	0x00000320
        /*014c*/ 	.word	0x000000ff
        /*0150*/ 	.word	0x000000e0
        /*0154*/ 	.short	0x0100
        /*0156*/ 	.byte	0x08
	.zero		1


	//   ....[14]....
        /*0158*/ 	.word	0x00000330
        /*015c*/ 	.word	0x000000ff
        /*0160*/ 	.word	0x00000038
        /*0164*/ 	.short	0x0100
        /*0166*/ 	.byte	0x08
	.zero		1


	//   ....[15]....
        /*0168*/ 	.word	0x00000340
        /*016c*/ 	.word	0x000000ff
        /*0170*/ 	.word	0x000000e8
        /*0174*/ 	.short	0x0100
        /*0176*/ 	.byte	0x08
	.zero		1


	//   ....[16]....
        /*0178*/ 	.word	0x00000350
        /*017c*/ 	.word	0x000000ff
        /*0180*/ 	.word	0x00000040
        /*0184*/ 	.short	0x0100
        /*0186*/ 	.byte	0x08
	.zero		1


	//   ....[17]....
        /*0188*/ 	.word	0x00000360
        /*018c*/ 	.word	0x000000ff
        /*0190*/ 	.word	0x000000f0
        /*0194*/ 	.short	0x0100
        /*0196*/ 	.byte	0x08
	.zero		1


	//   ....[18]....
        /*0198*/ 	.word	0x00000370
        /*019c*/ 	.word	0x000000ff
        /*01a0*/ 	.word	0x00000048
        /*01a4*/ 	.short	0x0100
        /*01a6*/ 	.byte	0x08
	.zero		1


	//   ....[19]....
        /*01a8*/ 	.word	0x00000380
        /*01ac*/ 	.word	0x000000ff
        /*01b0*/ 	.word	0x000000f8
        /*01b4*/ 	.short	0x0100
        /*01b6*/ 	.byte	0x08
	.zero		1


	//   ....[20]....
        /*01b8*/ 	.word	0x00000390
        /*01bc*/ 	.word	0x000000ff
        /*01c0*/ 	.word	0x00000050
        /*01c4*/ 	.short	0x0100
        /*01c6*/ 	.byte	0x08
	.zero		1


	//   ....[21]....
        /*01c8*/ 	.word	0x000003a0
        /*01cc*/ 	.word	0x000000ff
        /*01d0*/ 	.word	0x00000100
        /*01d4*/ 	.short	0x0100
        /*01d6*/ 	.byte	0x08
	.zero		1


	//   ....[22]....
        /*01d8*/ 	.word	0x000003b0
        /*01dc*/ 	.word	0x000000ff
        /*01e0*/ 	.word	0x00000058
        /*01e4*/ 	.short	0x0100
        /*01e6*/ 	.byte	0x08
	.zero		1


	//   ....[23]....
        /*01e8*/ 	.word	0x000003c0
        /*01ec*/ 	.word	0x000000ff
        /*01f0*/ 	.word	0x00000108
        /*01f4*/ 	.short	0x0100
        /*01f6*/ 	.byte	0x08
	.zero		1


	//   ....[24]....
        /*01f8*/ 	.word	0x000003d0
        /*01fc*/ 	.word	0x000000ff
        /*0200*/ 	.word	0x00000060
        /*0204*/ 	.short	0x0100
        /*0206*/ 	.byte	0x08
	.zero		1


	//   ....[25]....
        /*0208*/ 	.word	0x000003e0
        /*020c*/ 	.word	0x000000ff
        /*0210*/ 	.word	0x00000110
        /*0214*/ 	.short	0x0100
        /*0216*/ 	.byte	0x08
	.zero		1


	//   ....[26]....
        /*0218*/ 	.word	0x000003f0
        /*021c*/ 	.word	0x000000ff
        /*0220*/ 	.word	0x00000068
        /*0224*/ 	.short	0x0100
        /*0226*/ 	.byte	0x08
	.zero		1


	//   ....[27]....
        /*0228*/ 	.word	0x00000400
        /*022c*/ 	.word	0x000000ff
        /*0230*/ 	.word	0x00000118
        /*0234*/ 	.short	0x0100
        /*0236*/ 	.byte	0x08
	.zero		1


	//   ....[28]....
        /*0238*/ 	.word	0x00000410
        /*023c*/ 	.word	0x000000ff
        /*0240*/ 	.word	0x00000070
        /*0244*/ 	.short	0x0100
        /*0246*/ 	.byte	0x08
	.zero		1


	//   ....[29]....
        /*0248*/ 	.word	0x00000420
        /*024c*/ 	.word	0x000000ff
        /*0250*/ 	.word	0x00000120
        /*0254*/ 	.short	0x0100
        /*0256*/ 	.byte	0x08
	.zero		1


	//   ....[30]....
        /*0258*/ 	.word	0x00000430
        /*025c*/ 	.word	0x000000ff
        /*0260*/ 	.word	0x00000078
        /*0264*/ 	.short	0x0100
        /*0266*/ 	.byte	0x08
	.zero		1


	//   ....[31]....
        /*0268*/ 	.word	0x00000440
        /*026c*/ 	.word	0x000000ff
        /*0270*/ 	.word	0x00000128
        /*0274*/ 	.short	0x0100
        /*0276*/ 	.byte	0x08
	.zero		1


	//   ....[32]....
        /*0278*/ 	.word	0x00000450
        /*027c*/ 	.word	0x000000ff
        /*0280*/ 	.word	0x00000080
        /*0284*/ 	.short	0x0100
        /*0286*/ 	.byte	0x08
	.zero		1


	//   ....[33]....
        /*0288*/ 	.word	0x00000460
        /*028c*/ 	.word	0x000000ff
        /*0290*/ 	.word	0x00000130
        /*0294*/ 	.short	0x0100
        /*0296*/ 	.byte	0x08
	.zero		1


	//   ....[34]....
        /*0298*/ 	.word	0x00000470
        /*029c*/ 	.word	0x000000ff
        /*02a0*/ 	.word	0x00000088
        /*02a4*/ 	.short	0x0100
        /*02a6*/ 	.byte	0x08
	.zero		1


	//   ....[35]....
        /*02a8*/ 	.word	0x00000480
        /*02ac*/ 	.word	0x000000ff
        /*02b0*/ 	.word	0x00000138
        /*02b4*/ 	.short	0x0100
        /*02b6*/ 	.byte	0x08
	.zero		1


	//   ....[36]....
        /*02b8*/ 	.word	0x00000490
        /*02bc*/ 	.word	0x000000ff
        /*02c0*/ 	.word	0x00000090
        /*02c4*/ 	.short	0x0100
        /*02c6*/ 	.byte	0x08
	.zero		1


	//   ....[37]....
        /*02c8*/ 	.word	0x000004a0
        /*02cc*/ 	.word	0x000000ff
        /*02d0*/ 	.word	0x00000140
        /*02d4*/ 	.short	0x0100
        /*02d6*/ 	.byte	0x08
	.zero		1


	//   ....[38]....
        /*02d8*/ 	.word	0x000004b0
        /*02dc*/ 	.word	0x000000ff
        /*02e0*/ 	.word	0x00000098
        /*02e4*/ 	.short	0x0100
        /*02e6*/ 	.byte	0x08
	.zero		1


	//   ....[39]....
        /*02e8*/ 	.word	0x000004c0
        /*02ec*/ 	.word	0x000000ff
        /*02f0*/ 	.word	0x00000148
        /*02f4*/ 	.short	0x0100
        /*02f6*/ 	.byte	0x08
	.zero		1


	//   ....[40]....
        /*02f8*/ 	.word	0x000004d0
        /*02fc*/ 	.word	0x000000ff
        /*0300*/ 	.word	0x000000a0
        /*0304*/ 	.short	0x0100
        /*0306*/ 	.byte	0x08
	.zero		1


	//   ....[41]....
        /*0308*/ 	.word	0x000004e0
        /*030c*/ 	.word	0x000000ff
        /*0310*/ 	.word	0x00000150
        /*0314*/ 	.short	0x0100
        /*0316*/ 	.byte	0x08
	.zero		1


	//   ....[42]....
        /*0318*/ 	.word	0x000004f0
        /*031c*/ 	.word	0x000000ff
        /*0320*/ 	.word	0x000000a8
        /*0324*/ 	.short	0x0100
        /*0326*/ 	.byte	0x08
	.zero		1


	//   ....[43]....
        /*0328*/ 	.word	0x00000500
        /*032c*/ 	.word	0x000000ff
        /*0330*/ 	.word	0x00000158
        /*0334*/ 	.short	0x0100
        /*0336*/ 	.byte	0x08
	.zero		1


	//   ....[44]....
        /*0338*/ 	.word	0x00000970
        /*033c*/ 	.word	0x000000ff
        /*0340*/ 	.word	0x00000170
        /*0344*/ 	.short	0x0100
        /*0346*/ 	.byte	0x06
	.zero		1


	//   ....[45]....
        /*0348*/ 	.word	0x000009f0
        /*034c*/ 	.word	0x000000ff
        /*0350*/ 	.word	0x00000178
        /*0354*/ 	.short	0x0100
        /*0356*/ 	.byte	0x06
	.zero		1


	//   ....[46]....
        /*0358*/ 	.word	0x00001a30
        /*035c*/ 	.word	0x000000ff
        /*0360*/ 	.word	0x00000000
        /*0364*/ 	.short	0x010a
        /*0366*/ 	.byte	0x07
	.zero		1


	//   ....[47]....
        /*0368*/ 	.word	0x00001a90
        /*036c*/ 	.word	0x000000ff
        /*0370*/ 	.word	0x00000000
        /*0374*/ 	.short	0x010a
        /*0376*/ 	.byte	0x07
	.zero		1


	//   ....[48]....
        /*0378*/ 	.word	0x000023a0
        /*037c*/ 	.word	0x000000ff
        /*0380*/ 	.word	0x00000000
        /*0384*/ 	.short	0x010a
        /*0386*/ 	.byte	0x0c
	.zero		1


	//   ....[49]....
        /*0388*/ 	.word	0x000023e0
        /*038c*/ 	.word	0x000000ff
        /*0390*/ 	.word	0x00000000
        /*0394*/ 	.short	0x010a
        /*0396*/ 	.byte	0x0c
	.zero		1


	//   ....[50]....
        /*0398*/ 	.word	0x00002a00
        /*039c*/ 	.word	0x0000000f
        /*03a0*/ 	.word	0x00000000
        /*03a4*/ 	.short	0x0101
        /*03a6*/ 	.byte	0x3f
	.zero		1


	//   ....[51]....
        /*03a8*/ 	.word	0x000030a0
        /*03ac*/ 	.word	0x0000000c
        /*03b0*/ 	.word	0x00000000
        /*03b4*/ 	.short	0x0101
        /*03b6*/ 	.byte	0x3f
	.zero		1


	//   ....[52]....
        /*03b8*/ 	.word	0x00008c40
        /*03bc*/ 	.word	0x00000012
        /*03c0*/ 	.word	0x000000b0
        /*03c4*/ 	.short	0x010a
        /*03c6*/ 	.byte	0x3f
	.zero		1


	//   ....[53]....
        /*03c8*/ 	.word	0x00008fe0
        /*03cc*/ 	.word	0x00000008
        /*03d0*/ 	.word	0x00000178
        /*03d4*/ 	.short	0x0101
        /*03d6*/ 	.byte	0x3f
	.zero		1


	//   ....[54]....
        /*03d8*/ 	.word	0x00009700
        /*03dc*/ 	.word	0x00000007
        /*03e0*/ 	.word	0x00000000
        /*03e4*/ 	.short	0x010a
        /*03e6*/ 	.byte	0x3f
	.zero		1


	//   ....[55]....
        /*03e8*/ 	.word	0x00009780
        /*03ec*/ 	.word	0x00000009
        /*03f0*/ 	.word	0x00000000
        /*03f4*/ 	.short	0x010a
        /*03f6*/ 	.byte	0x3f
	.zero		1


	//   ....[56]....
        /*03f8*/ 	.word	0x00009810
        /*03fc*/ 	.word	0x00000006
        /*0400*/ 	.word	0x00000000
        /*0404*/ 	.short	0x010a
        /*0406*/ 	.byte	0x3f
	.zero		1


	//   ....[57]....
        /*0408*/ 	.word	0x000098a0
        /*040c*/ 	.word	0x00000009
        /*0410*/ 	.word	0x00000000
        /*0414*/ 	.short	0x010a
        /*0416*/ 	.byte	0x3f
	.zero		1


	//   ....[58]....
        /*0418*/ 	.word	0x00009930
        /*041c*/ 	.word	0x00000006
        /*0420*/ 	.word	0x00000000
        /*0424*/ 	.short	0x010a
        /*0426*/ 	.byte	0x3f
	.zero		1


	//   ....[59]....
        /*0428*/ 	.word	0x000099c0
        /*042c*/ 	.word	0x00000009
        /*0430*/ 	.word	0x00000000
        /*0434*/ 	.short	0x010a
        /*0436*/ 	.byte	0x3f
	.zero		1


	//   ....[60]....
        /*0438*/ 	.word	0x00009a50
        /*043c*/ 	.word	0x00000006
        /*0440*/ 	.word	0x00000000
        /*0444*/ 	.short	0x010a
        /*0446*/ 	.byte	0x3f
	.zero		1


	//   ....[61]....
        /*0448*/ 	.word	0x00009ae0
        /*044c*/ 	.word	0x00000009
        /*0450*/ 	.word	0x00000000
        /*0454*/ 	.short	0x010a
        /*0456*/ 	.byte	0x3f
	.zero		1


	//   ....[62]....
        /*0458*/ 	.word	0x00009b70
        /*045c*/ 	.word	0x00000006
        /*0460*/ 	.word	0x00000000
        /*0464*/ 	.short	0x010a
        /*0466*/ 	.byte	0x3f
	.zero		1


	//   ....[63]....
        /*0468*/ 	.word	0x00009c00
        /*046c*/ 	.word	0x00000009
        /*0470*/ 	.word	0x00000000
        /*0474*/ 	.short	0x010a
        /*0476*/ 	.byte	0x3f
	.zero		1


	//   ....[64]....
        /*0478*/ 	.word	0x00009c90
        /*047c*/ 	.word	0x00000006
        /*0480*/ 	.word	0x00000000
        /*0484*/ 	.short	0x010a
        /*0486*/ 	.byte	0x3f
	.zero		1


	//   ....[65]....
        /*0488*/ 	.word	0x00009d20
        /*048c*/ 	.word	0x00000009
        /*0490*/ 	.word	0x00000000
        /*0494*/ 	.short	0x010a
        /*0496*/ 	.byte	0x3f
	.zero		1


	//   ....[66]....
        /*0498*/ 	.word	0x00009db0
        /*049c*/ 	.word	0x00000006
        /*04a0*/ 	.word	0x00000000
        /*04a4*/ 	.short	0x010a
        /*04a6*/ 	.byte	0x3f
	.zero		1


	//   ....[67]....
        /*04a8*/ 	.word	0x00009e40
        /*04ac*/ 	.word	0x00000009
        /*04b0*/ 	.word	0x00000000
        /*04b4*/ 	.short	0x010a
        /*04b6*/ 	.byte	0x3f
	.zero		1


	//   ....[68]....
        /*04b8*/ 	.word	0x00009ed0
        /*04bc*/ 	.word	0x00000006
        /*04c0*/ 	.word	0x00000000
        /*04c4*/ 	.short	0x010a
        /*04c6*/ 	.byte	0x3f
	.zero		1


	//   ....[69]....
        /*04c8*/ 	.word	0x00009f60
        /*04cc*/ 	.word	0x00000009
        /*04d0*/ 	.word	0x00000000
        /*04d4*/ 	.short	0x010a
        /*04d6*/ 	.byte	0x3f
	.zero		1


	//   ....[70]....
        /*04d8*/ 	.word	0x00009ff0
        /*04dc*/ 	.word	0x00000006
        /*04e0*/ 	.word	0x00000000
        /*04e4*/ 	.short	0x010a
        /*04e6*/ 	.byte	0x3f
	.zero		1


	//   ....[71]....
        /*04e8*/ 	.word	0x0000a080
        /*04ec*/ 	.word	0x00000009
        /*04f0*/ 	.word	0x00000000
        /*04f4*/ 	.short	0x010a
        /*04f6*/ 	.byte	0x3f
	.zero		1


	//   ....[72]....
        /*04f8*/ 	.word	0x0000a110
        /*04fc*/ 	.word	0x00000006
        /*0500*/ 	.word	0x00000000
        /*0504*/ 	.short	0x010a
        /*0506*/ 	.byte	0x3f
	.zero		1


	//   ....[73]....
        /*0508*/ 	.word	0x0000a1a0
        /*050c*/ 	.word	0x00000009
        /*0510*/ 	.word	0x00000000
        /*0514*/ 	.short	0x010a
        /*0516*/ 	.byte	0x3f
	.zero		1


	//   ....[74]....
        /*0518*/ 	.word	0x0000a230
        /*051c*/ 	.word	0x00000006
        /*0520*/ 	.word	0x00000000
        /*0524*/ 	.short	0x010a
        /*0526*/ 	.byte	0x3f
	.zero		1


	//   ....[75]....
        /*0528*/ 	.word	0x0000a2c0
        /*052c*/ 	.word	0x00000003
        /*0530*/ 	.word	0x00000000
        /*0534*/ 	.short	0x010a
        /*0536*/ 	.byte	0x3f
	.zero		1


	//   ....[76]....
        /*0538*/ 	.word	0x0000a330
        /*053c*/ 	.word	0x0000000d
        /*0540*/ 	.word	0x00000000
        /*0544*/ 	.short	0x010a
        /*0546*/ 	.byte	0x3f
	.zero		1


	//   ....[77]....
        /*0548*/ 	.word	0x0000a390
        /*054c*/ 	.word	0x0000000f
        /*0550*/ 	.word	0x00000000
        /*0554*/ 	.short	0x010a
        /*0556*/ 	.byte	0x3f
	.zero		1


	//   ....[78]....
        /*0558*/ 	.word	0x0000a460
        /*055c*/ 	.word	0x00000012
        /*0560*/ 	.word	0x000000b0
        /*0564*/ 	.short	0x010a
        /*0566*/ 	.byte	0x3f
	.zero		1


	//   ....[79]....
        /*0568*/ 	.word	0x0000a530
        /*056c*/ 	.word	0x00000007
        /*0570*/ 	.word	0x00000000
        /*0574*/ 	.short	0x010a
        /*0576*/ 	.byte	0x3f
	.zero		1


	//   ....[80]....
        /*0578*/ 	.word	0x0000a580
        /*057c*/ 	.word	0x00000009
        /*0580*/ 	.word	0x00000000
        /*0584*/ 	.short	0x010a
        /*0586*/ 	.byte	0x3f
	.zero		1


	//   ....[81]....
        /*0588*/ 	.word	0x0000a5d0
        /*058c*/ 	.word	0x00000006
        /*0590*/ 	.word	0x00000000
        /*0594*/ 	.short	0x010a
        /*0596*/ 	.byte	0x3f
	.zero		1


	//   ....[82]....
        /*0598*/ 	.word	0x0000a620
        /*059c*/ 	.word	0x00000009
        /*05a0*/ 	.word	0x00000000
        /*05a4*/ 	.short	0x010a
        /*05a6*/ 	.byte	0x3f
	.zero		1


	//   ....[83]....
        /*05a8*/ 	.word	0x0000a670
        /*05ac*/ 	.word	0x00000006
        /*05b0*/ 	.word	0x00000000
        /*05b4*/ 	.short	0x010a
        /*05b6*/ 	.byte	0x3f
	.zero		1


	//   ....[84]....
        /*05b8*/ 	.word	0x0000a6c0
        /*05bc*/ 	.word	0x00000009
        /*05c0*/ 	.word	0x00000000
        /*05c4*/ 	.short	0x010a
        /*05c6*/ 	.byte	0x3f
	.zero		1


	//   ....[85]....
        /*05c8*/ 	.word	0x0000a710
        /*05cc*/ 	.word	0x00000006
        /*05d0*/ 	.word	0x00000000
        /*05d4*/ 	.short	0x010a
        /*05d6*/ 	.byte	0x3f
	.zero		1


	//   ....[86]....
        /*05d8*/ 	.word	0x0000a760
        /*05dc*/ 	.word	0x00000009
        /*05e0*/ 	.word	0x00000000
        /*05e4*/ 	.short	0x010a
        /*05e6*/ 	.byte	0x3f
	.zero		1


	//   ....[87]....
        /*05e8*/ 	.word	0x0000a7b0
        /*05ec*/ 	.word	0x00000006
        /*05f0*/ 	.word	0x00000000
        /*05f4*/ 	.short	0x010a
        /*05f6*/ 	.byte	0x3f
	.zero		1


	//   ....[88]....
        /*05f8*/ 	.word	0x0000a800
        /*05fc*/ 	.word	0x00000009
        /*0600*/ 	.word	0x00000000
        /*0604*/ 	.short	0x010a
        /*0606*/ 	.byte	0x3f
	.zero		1


	//   ....[89]....
        /*0608*/ 	.word	0x0000a850
        /*060c*/ 	.word	0x00000006
        /*0610*/ 	.word	0x00000000
        /*0614*/ 	.short	0x010a
        /*0616*/ 	.byte	0x3f
	.zero		1


	//   ....[90]....
        /*0618*/ 	.word	0x0000a8a0
        /*061c*/ 	.word	0x00000009
        /*0620*/ 	.word	0x00000000
        /*0624*/ 	.short	0x010a
        /*0626*/ 	.byte	0x3f
	.zero		1


	//   ....[91]....
        /*0628*/ 	.word	0x0000a8f0
        /*062c*/ 	.word	0x00000006
        /*0630*/ 	.word	0x00000000
        /*0634*/ 	.short	0x010a
        /*0636*/ 	.byte	0x3f
	.zero		1


	//   ....[92]....
        /*0638*/ 	.word	0x0000a940
        /*063c*/ 	.word	0x00000009
        /*0640*/ 	.word	0x00000000
        /*0644*/ 	.short	0x010a
        /*0646*/ 	.byte	0x3f
	.zero		1


	//   ....[93]....
        /*0648*/ 	.word	0x0000a990
        /*064c*/ 	.word	0x00000006
        /*0650*/ 	.word	0x00000000
        /*0654*/ 	.short	0x010a
        /*0656*/ 	.byte	0x3f
	.zero		1


	//   ....[94]....
        /*0658*/ 	.word	0x0000a9e0
        /*065c*/ 	.word	0x00000009
        /*0660*/ 	.word	0x00000000
        /*0664*/ 	.short	0x010a
        /*0666*/ 	.byte	0x3f
	.zero		1


	//   ....[95]....
        /*0668*/ 	.word	0x0000aa30
        /*066c*/ 	.word	0x00000006
        /*0670*/ 	.word	0x00000000
        /*0674*/ 	.short	0x010a
        /*0676*/ 	.byte	0x3f
	.zero		1


	//   ....[96]....
        /*0678*/ 	.word	0x0000aa80
        /*067c*/ 	.word	0x00000009
        /*0680*/ 	.word	0x00000000
        /*0684*/ 	.short	0x010a
        /*0686*/ 	.byte	0x3f
	.zero		1


	//   ....[97]....
        /*0688*/ 	.word	0x0000aad0
        /*068c*/ 	.word	0x00000006
        /*0690*/ 	.word	0x00000000
        /*0694*/ 	.short	0x010a
        /*0696*/ 	.byte	0x3f
	.zero		1


	//   ....[98]....
        /*0698*/ 	.word	0x0000ab20
        /*069c*/ 	.word	0x00000009
        /*06a0*/ 	.word	0x00000000
        /*06a4*/ 	.short	0x010a
        /*06a6*/ 	.byte	0x3f
	.zero		1


	//   ....[99]....
        /*06a8*/ 	.word	0x0000ab70
        /*06ac*/ 	.word	0x00000006
        /*06b0*/ 	.word	0x00000000
        /*06b4*/ 	.short	0x010a
        /*06b6*/ 	.byte	0x3f
	.zero		1


	//----- nvinfo : EIATTR_NUM_MBARRIERS
	.align		4
.L_28:
        /*06b8*/ 	.byte	0x03, 0x38
        /*06ba*/ 	.short	0x002e


	//----- nvinfo : EIATTR_EXIT_INSTR_OFFSETS
	.align		4
        /*06bc*/ 	.byte	0x04, 0x1c
        /*06be*/ 	.short	(.L_30 - .L_29)


	//   ....[0]....
.L_29:
        /*06c0*/ 	.word	0x00000be0


	//   ....[1]....
        /*06c4*/ 	.word	0x000013d0


	//   ....[2]....
        /*06c8*/ 	.word	0x00008230


	//   ....[3]....
        /*06cc*/ 	.word	0x00008790


	//   ....[4]....
        /*06d0*/ 	.word	0x0000a310


	//----- nvinfo : EIATTR_MAX_THREADS
	.align		4
.L_30:
        /*06d4*/ 	.byte	0x04, 0x05
        /*06d6*/ 	.short	(.L_32 - .L_31)
.L_31:
        /*06d8*/ 	.word	0x00000180
        /*06dc*/ 	.word	0x00000001
        /*06e0*/ 	.word	0x00000001


	//----- nvinfo : EIATTR_CRS_STACK_SIZE
	.align		4
.L_32:
        /*06e4*/ 	.byte	0x04, 0x1e
        /*06e6*/ 	.short	(.L_34 - .L_33)
.L_33:
        /*06e8*/ 	.word	0x00000000


	//----- nvinfo : EIATTR_CBANK_PARAM_SIZE
	.align		4
.L_34:
        /*06ec*/ 	.byte	0x03, 0x19
        /*06ee*/ 	.short	0x0470


	//----- nvinfo : EIATTR_PARAM_CBANK
	.align		4
        /*06f0*/ 	.byte	0x04, 0x0a
        /*06f2*/ 	.short	(.L_36 - .L_35)
	.align		4
.L_35:
        /*06f4*/ 	.word	index@(.nv.constant0._ZN7cutlass13device_kernelINS_4gemm6kernel13GemmUniversalIN4cute5tupleIJiiiiEEENS1_10collective13CollectiveMmaINS1_37MainloopSm90TmaGmmaWarpSpecializedFP8ILi22ENS5_IJNS4_1CILi4EEENSA_ILi2EEENSA_ILi1EEEEEENS1_35KernelTmaWarpSpecializedCooperativeEEENS5_IJNSA_ILi256EEENSA_ILi64EEENSA_ILi32EEEEEENS_12float_e4m3_tENS5_IJlSD_lEEESL_SM_NS4_8TiledMMAINS4_8MMA_AtomIJNS4_4SM904GMMA30MMA_64x64x32_F32E4M3E4M3_SS_TNILNSQ_7ScaleInE1ELSS_1EEEEEENS4_6LayoutINS5_IJSC_SD_SD_EEENS5_IJSD_NSA_ILi0EEESX_EEEEENS5_IJNS4_10UnderscoreES10_S10_EEEEENS4_23SM90_TMA_LOAD_MULTICASTENS4_14ComposedLayoutINS4_7SwizzleILi1ELi4ELi3EEENS4_18smem_ptr_flag_bitsILi8EEENSV_INS5_IJNSA_ILi8EEESJ_EEENS5_IJSJ_SD_EEEEEEEvNS4_8identityES13_S1D_vS1E_EENS_8epilogue10collective6detail29Sm90TmaWarpSpecializedAdapterINS1H_15DefaultEpilogueISL_SM_SM_NS1G_6thread17LinearCombinationISL_Li1EffLNS1L_9ScaleType4KindE0ELNS_15FloatRoundStyleE2ESL_EENS1_15EpilogueDefaultEEEEEvvEEEEvNT_6ParamsE)
        /*06f8*/ 	.short	0x0210
        /*06fa*/ 	.short	0x0470


	//----- nvinfo : EIATTR_SW_WAR
	.align		4
.L_36:
        /*06fc*/ 	.byte	0x04, 0x36
        /*06fe*/ 	.short	(.L_38 - .L_37)
.L_37:
        /*0700*/ 	.word	0x00000008
.L_38:


//--------------------- .nv.callgraph             --------------------------
	.section	.nv.callgraph,"",@"SHT_CUDA_CALLGRAPH"
	.align	4
	.sectionentsize	8
	.align		4
        /*0000*/ 	.word	0x00000000
	.align		4
        /*0004*/ 	.word	0xffffffff
	.align		4
        /*0008*/ 	.word	0x00000000
	.align		4
        /*000c*/ 	.word	0xfffffffe
	.align		4
        /*0010*/ 	.word	0x00000000
	.align		4
        /*0014*/ 	.word	0xfffffffd
	.align		4
        /*0018*/ 	.word	0x00000000
	.align		4
        /*001c*/ 	.word	0xfffffffc


//--------------------- .nv.constant4             --------------------------
	.section	.nv.constant4,"a",@progbits
	.align	8
	.align		8
.nv.constant4:
        /*0000*/ 	.dword	_ZN40_INTERNAL_73d1598c_4_k_cu_e7bc31a5_239244cuda3std3__45__cpo5beginE
	.align		8
        /*0008*/ 	.dword	_ZN40_INTERNAL_73d1598c_4_k_cu_e7bc31a5_239244cuda3std3__45__cpo3endE
	.align		8
        /*0010*/ 	.dword	_ZN40_INTERNAL_73d1598c_4_k_cu_e7bc31a5_239244cuda3std3__45__cpo6cbeginE
	.align		8
        /*0018*/ 	.dword	_ZN40_INTERNAL_73d1598c_4_k_cu_e7bc31a5_239244cuda3std3__45__cpo4cendE
	.align		8
        /*0020*/ 	.dword	_ZN40_INTERNAL_73d1598c_4_k_cu_e7bc31a5_239244cuda3std3__442_GLOBAL__N__73d1598c_4_k_cu_e7bc31a5_239246ignoreE
	.align		8
        /*0028*/ 	.dword	_ZN40_INTERNAL_73d1598c_4_k_cu_e7bc31a5_239244cuda3std3__419piecewise_constructE
	.align		8
        /*0030*/ 	.dword	_ZN40_INTERNAL_73d1598c_4_k_cu_e7bc31a5_239244cuda3std3__48in_placeE
	.align		8
        /*0038*/ 	.dword	_ZN40_INTERNAL_73d1598c_4_k_cu_e7bc31a5_239244cuda3std6ranges3__45__cpo4swapE
	.align		8
        /*0040*/ 	.dword	_ZN40_INTERNAL_73d1598c_4_k_cu_e7bc31a5_239244cuda3std6ranges3__45__cpo9iter_moveE
	.align		8
        /*0048*/ 	.dword	_ZN40_INTERNAL_73d1598c_4_k_cu_e7bc31a5_239244cute7productE
	.align		8
        /*0050*/ 	.dword	_ZN40_INTERNAL_73d1598c_4_k_cu_e7bc31a5_239244cute1_E


//--------------------- .text._ZN7cutlass13device_kernelINS_4gemm6kernel13GemmUniversalIN4cute5tupleIJiiiiEEENS1_10collective13CollectiveMmaINS1_37MainloopSm90TmaGmmaWarpSpecializedFP8ILi22ENS5_IJNS4_1CILi4EEENSA_ILi2EEENSA_ILi1EEEEEENS1_35KernelTmaWarpSpecializedCooperativeEEENS5_IJNSA_ILi256EEENSA_ILi64EEENSA_ILi32EEEEEENS_12float_e4m3_tENS5_IJlSD_lEEESL_SM_NS4_8TiledMMAINS4_8MMA_AtomIJNS4_4SM904GMMA30MMA_64x64x32_F32E4M3E4M3_SS_TNILNSQ_7ScaleInE1ELSS_1EEEEEENS4_6LayoutINS5_IJSC_SD_SD_EEENS5_IJSD_NSA_ILi0EEESX_EEEEENS5_IJNS4_10UnderscoreES10_S10_EEEEENS4_23SM90_TMA_LOAD_MULTICASTENS4_14ComposedLayoutINS4_7SwizzleILi1ELi4ELi3EEENS4_18smem_ptr_flag_bitsILi8EEENSV_INS5_IJNSA_ILi8EEESJ_EEENS5_IJSJ_SD_EEEEEEEvNS4_8identityES13_S1D_vS1E_EENS_8epilogue10collective6detail29Sm90TmaWarpSpecializedAdapterINS1H_15DefaultEpilogueISL_SM_SM_NS1G_6thread17LinearCombinationISL_Li1EffLNS1L_9ScaleType4KindE0ELNS_15FloatRoundStyleE2ESL_EENS1_15EpilogueDefaultEEEEEvvEEEEvNT_6ParamsE --------------------------
	.section	.text._ZN7cutlass13device_kernelINS_4gemm6kernel13GemmUniversalIN4cute5tupleIJiiiiEEENS1_10collective13CollectiveMmaINS1_37MainloopSm90TmaGmmaWarpSpecializedFP8ILi22ENS5_IJNS4_1CILi4EEENSA_ILi2EEENSA_ILi1EEEEEENS1_35KernelTmaWarpSpecializedCooperativeEEENS5_IJNSA_ILi256EEENSA_ILi64EEENSA_ILi32EEEEEENS_12float_e4m3_tENS5_IJlSD_lEEESL_SM_NS4_8TiledMMAINS4_8MMA_AtomIJNS4_4SM904GMMA30MMA_64x64x32_F32E4M3E4M3_SS_TNILNSQ_7ScaleInE1ELSS_1EEEEEENS4_6LayoutINS5_IJSC_SD_SD_EEENS5_IJSD_NSA_ILi0EEESX_EEEEENS5_IJNS4_10UnderscoreES10_S10_EEEEENS4_23SM90_TMA_LOAD_MULTICASTENS4_14ComposedLayoutINS4_7SwizzleILi1ELi4ELi3EEENS4_18smem_ptr_flag_bitsILi8EEENSV_INS5_IJNSA_ILi8EEESJ_EEENS5_IJSJ_SD_EEEEEEEvNS4_8identityES13_S1D_vS1E_EENS_8epilogue10collective6detail29Sm90TmaWarpSpecializedAdapterINS1H_15DefaultEpilogueISL_SM_SM_NS1G_6thread17LinearCombinationISL_Li1EffLNS1L_9ScaleType4KindE0ELNS_15FloatRoundStyleE2ESL_EENS1_15EpilogueDefaultEEEEEvvEEEEvNT_6ParamsE,"ax",@progbits
	.align	128
.text._ZN7cutlass13device_kernelINS_4gemm6kernel13GemmUniversalIN4cute5tupleIJiiiiEEENS1_10collective13CollectiveMmaINS1_37MainloopSm90TmaGmmaWarpSpecializedFP8ILi22ENS5_IJNS4_1CILi4EEENSA_ILi2EEENSA_ILi1EEEEEENS1_35KernelTmaWarpSpecializedCooperativeEEENS5_IJNSA_ILi256EEENSA_ILi64EEENSA_ILi32EEEEEENS_12float_e4m3_tENS5_IJlSD_lEEESL_SM_NS4_8TiledMMAINS4_8MMA_AtomIJNS4_4SM904GMMA30MMA_64x64x32_F32E4M3E4M3_SS_TNILNSQ_7ScaleInE1ELSS_1EEEEEENS4_6LayoutINS5_IJSC_SD_SD_EEENS5_IJSD_NSA_ILi0EEESX_EEEEENS5_IJNS4_10UnderscoreES10_S10_EEEEENS4_23SM90_TMA_LOAD_MULTICASTENS4_14ComposedLayoutINS4_7SwizzleILi1ELi4ELi3EEENS4_18smem_ptr_flag_bitsILi8EEENSV_INS5_IJNSA_ILi8EEESJ_EEENS5_IJSJ_SD_EEEEEEEvNS4_8identityES13_S1D_vS1E_EENS_8epilogue10collective6detail29Sm90TmaWarpSpecializedAdapterINS1H_15DefaultEpilogueISL_SM_SM_NS1G_6thread17LinearCombinationISL_Li1EffLNS1L_9ScaleType4KindE0ELNS_15FloatRoundStyleE2ESL_EENS1_15EpilogueDefaultEEEEEvvEEEEvNT_6ParamsE:
        .type           _ZN7cutlass13device_kernelINS_4gemm6kernel13GemmUniversalIN4cute5tupleIJiiiiEEENS1_10collective13CollectiveMmaINS1_37MainloopSm90TmaGmmaWarpSpecializedFP8ILi22ENS5_IJNS4_1CILi4EEENSA_ILi2EEENSA_ILi1EEEEEENS1_35KernelTmaWarpSpecializedCooperativeEEENS5_IJNSA_ILi256EEENSA_ILi64EEENSA_ILi32EEEEEENS_12float_e4m3_tENS5_IJlSD_lEEESL_SM_NS4_8TiledMMAINS4_8MMA_AtomIJNS4_4SM904GMMA30MMA_64x64x32_F32E4M3E4M3_SS_TNILNSQ_7ScaleInE1ELSS_1EEEEEENS4_6LayoutINS5_IJSC_SD_SD_EEENS5_IJSD_NSA_ILi0EEESX_EEEEENS5_IJNS4_10UnderscoreES10_S10_EEEEENS4_23SM90_TMA_LOAD_MULTICASTENS4_14ComposedLayoutINS4_7SwizzleILi1ELi4ELi3EEENS4_18smem_ptr_flag_bitsILi8EEENSV_INS5_IJNSA_ILi8EEESJ_EEENS5_IJSJ_SD_EEEEEEEvNS4_8identityES13_S1D_vS1E_EENS_8epilogue10collective6detail29Sm90TmaWarpSpecializedAdapterINS1H_15DefaultEpilogueISL_SM_SM_NS1G_6thread17LinearCombinationISL_Li1EffLNS1L_9ScaleType4KindE0ELNS_15FloatRoundStyleE2ESL_EENS1_15EpilogueDefaultEEEEEvvEEEEvNT_6ParamsE,@function
        .size           _ZN7cutlass13device_kernelINS_4gemm6kernel13GemmUniversalIN4cute5tupleIJiiiiEEENS1_10collective13CollectiveMmaINS1_37MainloopSm90TmaGmmaWarpSpecializedFP8ILi22ENS5_IJNS4_1CILi4EEENSA_ILi2EEENSA_ILi1EEEEEENS1_35KernelTmaWarpSpecializedCooperativeEEENS5_IJNSA_ILi256EEENSA_ILi64EEENSA_ILi32EEEEEENS_12float_e4m3_tENS5_IJlSD_lEEESL_SM_NS4_8TiledMMAINS4_8MMA_AtomIJNS4_4SM904GMMA30MMA_64x64x32_F32E4M3E4M3_SS_TNILNSQ_7ScaleInE1ELSS_1EEEEEENS4_6LayoutINS5_IJSC_SD_SD_EEENS5_IJSD_NSA_ILi0EEESX_EEEEENS5_IJNS4_10UnderscoreES10_S10_EEEEENS4_23SM90_TMA_LOAD_MULTICASTENS4_14ComposedLayoutINS4_7SwizzleILi1ELi4ELi3EEENS4_18smem_ptr_flag_bitsILi8EEENSV_INS5_IJNSA_ILi8EEESJ_EEENS5_IJSJ_SD_EEEEEEEvNS4_8identityES13_S1D_vS1E_EENS_8epilogue10collective6detail29Sm90TmaWarpSpecializedAdapterINS1H_15DefaultEpilogueISL_SM_SM_NS1G_6thread17LinearCombinationISL_Li1EffLNS1L_9ScaleType4KindE0ELNS_15FloatRoundStyleE2ESL_EENS1_15EpilogueDefaultEEEEEvvEEEEvNT_6ParamsE,(.L_x_243 - _ZN7cutlass13device_kernelINS_4gemm6kernel13GemmUniversalIN4cute5tupleIJiiiiEEENS1_10collective13CollectiveMmaINS1_37MainloopSm90TmaGmmaWarpSpecializedFP8ILi22ENS5_IJNS4_1CILi4EEENSA_ILi2EEENSA_ILi1EEEEEENS1_35KernelTmaWarpSpecializedCooperativeEEENS5_IJNSA_ILi256EEENSA_ILi64EEENSA_ILi32EEEEEENS_12float_e4m3_tENS5_IJlSD_lEEESL_SM_NS4_8TiledMMAINS4_8MMA_AtomIJNS4_4SM904GMMA30MMA_64x64x32_F32E4M3E4M3_SS_TNILNSQ_7ScaleInE1ELSS_1EEEEEENS4_6LayoutINS5_IJSC_SD_SD_EEENS5_IJSD_NSA_ILi0EEESX_EEEEENS5_IJNS4_10UnderscoreES10_S10_EEEEENS4_23SM90_TMA_LOAD_MULTICASTENS4_14ComposedLayoutINS4_7SwizzleILi1ELi4ELi3EEENS4_18smem_ptr_flag_bitsILi8EEENSV_INS5_IJNSA_ILi8EEESJ_EEENS5_IJSJ_SD_EEEEEEEvNS4_8identityES13_S1D_vS1E_EENS_8epilogue10collective6detail29Sm90TmaWarpSpecializedAdapterINS1H_15DefaultEpilogueISL_SM_SM_NS1G_6thread17LinearCombinationISL_Li1EffLNS1L_9ScaleType4KindE0ELNS_15FloatRoundStyleE2ESL_EENS1_15EpilogueDefaultEEEEEvvEEEEvNT_6ParamsE)
        .other          _ZN7cutlass13device_kernelINS_4gemm6kernel13GemmUniversalIN4cute5tupleIJiiiiEEENS1_10collective13CollectiveMmaINS1_37MainloopSm90TmaGmmaWarpSpecializedFP8ILi22ENS5_IJNS4_1CILi4EEENSA_ILi2EEENSA_ILi1EEEEEENS1_35KernelTmaWarpSpecializedCooperativeEEENS5_IJNSA_ILi256EEENSA_ILi64EEENSA_ILi32EEEEEENS_12float_e4m3_tENS5_IJlSD_lEEESL_SM_NS4_8TiledMMAINS4_8MMA_AtomIJNS4_4SM904GMMA30MMA_64x64x32_F32E4M3E4M3_SS_TNILNSQ_7ScaleInE1ELSS_1EEEEEENS4_6LayoutINS5_IJSC_SD_SD_EEENS5_IJSD_NSA_ILi0EEESX_EEEEENS5_IJNS4_10UnderscoreES10_S10_EEEEENS4_23SM90_TMA_LOAD_MULTICASTENS4_14ComposedLayoutINS4_7SwizzleILi1ELi4ELi3EEENS4_18smem_ptr_flag_bitsILi8EEENSV_INS5_IJNSA_ILi8EEESJ_EEENS5_IJSJ_SD_EEEEEEEvNS4_8identityES13_S1D_vS1E_EENS_8epilogue10collective6detail29Sm90TmaWarpSpecializedAdapterINS1H_15DefaultEpilogueISL_SM_SM_NS1G_6thread17LinearCombinationISL_Li1EffLNS1L_9ScaleType4KindE0ELNS_15FloatRoundStyleE2ESL_EENS1_15EpilogueDefaultEEEEEvvEEEEvNT_6ParamsE,@"STO_CUDA_ENTRY STV_DEFAULT"
_ZN7cutlass13device_kernelINS_4gemm6kernel13GemmUniversalIN4cute5tupleIJiiiiEEENS1_10collective13CollectiveMmaINS1_37MainloopSm90TmaGmmaWarpSpecializedFP8ILi22ENS5_IJNS4_1CILi4EEENSA_ILi2EEENSA_ILi1EEEEEENS1_35KernelTmaWarpSpecializedCooperativeEEENS5_IJNSA_ILi256EEENSA_ILi64EEENSA_ILi32EEEEEENS_12float_e4m3_tENS5_IJlSD_lEEESL_SM_NS4_8TiledMMAINS4_8MMA_AtomIJNS4_4SM904GMMA30MMA_64x64x32_F32E4M3E4M3_SS_TNILNSQ_7ScaleInE1ELSS_1EEEEEENS4_6LayoutINS5_IJSC_SD_SD_EEENS5_IJSD_NSA_ILi0EEESX_EEEEENS5_IJNS4_10UnderscoreES10_S10_EEEEENS4_23SM90_TMA_LOAD_MULTICASTENS4_14ComposedLayoutINS4_7SwizzleILi1ELi4ELi3EEENS4_18smem_ptr_flag_bitsILi8EEENSV_INS5_IJNSA_ILi8EEESJ_EEENS5_IJSJ_SD_EEEEEEEvNS4_8identityES13_S1D_vS1E_EENS_8epilogue10collective6detail29Sm90TmaWarpSpecializedAdapterINS1H_15DefaultEpilogueISL_SM_SM_NS1G_6thread17LinearCombinationISL_Li1EffLNS1L_9ScaleType4KindE0ELNS_15FloatRoundStyleE2ESL_EENS1_15EpilogueDefaultEEEEEvvEEEEvNT_6ParamsE:
[----:B------:R-:W-:Y:S01]  /*0000*/  LDC R1, c[0x0][0x28] ;  /* 0x00000a00ff017b82 */ /* 0x000fe20000000800 */
[----:B------:R-:W0:Y:S01]  /*0010*/  S2R R0, SR_TID.X ;  /* 0x0000000000007919 */ /* 0x000e220000002100 */
[----:B------:R-:W-:Y:S01]  /*0020*/  ELECT P0, URZ, PT ;  /* 0x00000000003f782f */ /* 0x000fe20003800000 */
[----:B------:R-:W-:Y:S01]  /*0030*/  BSSY B0, `(.L_x_0) ;  /* 0x000000f000007945 */ /* 0x000fe20003800000 */
[--C-:B0-----:R-:W-:Y:S02]  /*0040*/  SHF.R.U32.HI R2, RZ, 0x5, R0.reuse ;  /* 0x00000005ff027819 */ /* 0x101fe40000011600 */
[----:B------:R-:W-:-:S03]  /*0050*/  SHF.R.U32.HI R3, RZ, 0x7, R0 ;  /* 0x00000007ff037819 */ /* 0x000fc60000011600 */
[----:B------:R-:W0:Y:S04]  /*0060*/  SHFL.IDX PT, R7, R2, RZ, 0x1f ;  /* 0x00001fff02077589 */ /* 0x000e2800000e0000 */
[----:B------:R-:W1:Y:S01]  /*0070*/  SHFL.IDX PT, R3, R3, RZ, 0x1f ;  /* 0x00001fff03037589 */ /* 0x000e6200000e0000 */
[----:B0-----:R-:W-:-:S13]  /*0080*/  ISETP.NE.OR P0, PT, R7, RZ, !P0 ;  /* 0x000000ff0700720c */ /* 0x001fda0004705670 */
[----:B-1----:R-:W-:Y:S05]  /*0090*/  @P0 BRA `(.L_x_1) ;  /* 0x0000000000200947 */ /* 0x002fea0003800000 */
[----:B------:R-:W-:Y:S02]  /*00a0*/  ULDC.64 UR4, c[0x0][0x198] ;  /* 0x0000660000047ab9 */ /* 0x000fe40000000a00 */
[----:B------:R-:W-:Y:S02]  /*00b0*/  UIADD3 UR6, UP0, UR4, 0xf0, URZ ;  /* 0x000000f004067890 */ /* 0x000fe4000ff1e03f */
[----:B------:R-:W-:Y:S02]  /*00c0*/  UIADD3 UR4, UP1, UR4, 0x1f0, URZ ;  /* 0x000001f004047890 */ /* 0x000fe4000ff3e03f */
[----:B------:R-:W-:Y:S02]  /*00d0*/  UIADD3.X UR7, URZ, UR5, URZ, UP0, !UPT ;  /* 0x000000053f077290 */ /* 0x000fe400087fe43f */
[----:B------:R-:W-:-:S07]  /*00e0*/  UIADD3.X UR5, URZ, UR5, URZ, UP1, !UPT ;  /* 0x000000053f057290 */ /* 0x000fce0008ffe43f */
[----:B------:R0:W-:Y:S02]  /*00f0*/  UTMACCTL.PF [UR6] ;  /* 0x00000000060079b9 */ /* 0x0001e40008040000 */
[----:B------:R0:W-:Y:S02]  /*0100*/  UTMACCTL.PF [UR4] ;  /* 0x00000000040079b9 */ /* 0x0001e40008040000 */
[----:B0-----:R-:W-:Y:S01]  /*0110*/  NOP ;  /* 0x0000000000007918 */ /* 0x001fe20000000000 */
.L_x_1:
[----:B------:R-:W-:Y:S05]  /*0120*/  BSYNC B0 ;  /* 0x0000000000007941 */ /* 0x000fea0003800000 */
.L_x_0:
[----:B------:R-:W0:Y:S02]  /*0130*/  SHFL.IDX PT, R4, R2, RZ, 0x1f ;  /* 0x00001fff02047589 */ /* 0x000e2400000e0000 */
[----:B0-----:R-:W-:-:S13]  /*0140*/  ISETP.NE.AND P0, PT, R4, RZ, PT ;  /* 0x000000ff0400720c */ /* 0x001fda0003f05270 */
[----:B------:R-:W-:Y:S05]  /*0150*/  @P0 BRA `(.L_x_2) ;  /* 0x0000000000f40947 */ /* 0x000fea0003800000 */
[----:B------:R-:W-:Y:S01]  /*0160*/  ELECT P0, URZ, PT ;  /* 0x00000000003f782f */ /* 0x000fe20003800000 */
[----:B------:R-:W-:-:S12]  /*0170*/  BSSY B0, `(.L_x_2) ;  /* 0x000003b000007945 */ /* 0x000fd80003800000 */
[----:B------:R-:W-:Y:S05]  /*0180*/  @!P0 BRA `(.L_x_3) ;  /* 0x0000000000e48947 */ /* 0x000fea0003800000 */
[----:B------:R-:W0:Y:S01]  /*0190*/  S2UR UR8, SR_CgaCtaId ;  /* 0x00000000000879c3 */ /* 0x000e220000008800 */
[----:B------:R-:W-:Y:S01]  /*01a0*/  UMOV UR4, 0x400 ;  /* 0x0000040000047882 */ /* 0x000fe20000000000 */
[----:B------:R-:W-:Y:S01]  /*01b0*/  UMOV UR5, 0x1 ;  /* 0x0000000100057882 */ /* 0x000fe20000000000 */
[----:B------:R-:W-:Y:S02]  /*01c0*/  UMOV UR6, 0xa ;  /* 0x0000000a00067882 */ /* 0x000fe40000000000 */
[----:B------:R-:W-:-:S04]  /*01d0*/  UIADD3 UR6, -UR6, 0x100000, URZ ;  /* 0x0010000006067890 */ /* 0x000fc8000fffe13f */
[----:B------:R-:W-:Y:S02]  /*01e0*/  USHF.L.U32 UR7, UR6, 0xb, URZ ;  /* 0x0000000b06077899 */ /* 0x000fe4000800063f */
[----:B------:R-:W-:Y:S02]  /*01f0*/  USHF.L.U32 UR6, UR6, 0x1, URZ ;  /* 0x0000000106067899 */ /* 0x000fe4000800063f */
[----:B0-----:R-:W-:Y:S02]  /*0200*/  ULEA UR8, UR8, UR4, 0x18 ;  /* 0x0000000408087291 */ /* 0x001fe4000f8ec03f */
[----:B------:R-:W-:-:S04]  /*0210*/  UIADD3 UR4, -UR5, 0x100000, URZ ;  /* 0x0010000005047890 */ /* 0x000fc8000fffe13f */
[----:B------:R-:W-:Y:S02]  /*0220*/  USHF.L.U32 UR5, UR4, 0xb, URZ ;  /* 0x0000000b04057899 */ /* 0x000fe4000800063f */
[----:B------:R-:W-:Y:S01]  /*0230*/  USHF.L.U32 UR4, UR4, 0x1, URZ ;  /* 0x0000000104047899 */ /* 0x000fe2000800063f */
[----:B------:R-:W0:Y:S11]  /*0240*/  FENCE.VIEW.ASYNC.S ;  /* 0x00000000000073c6 */ /* 0x000e360000000000 */
[----:B0-----:R0:W1:Y:S01]  /*0250*/  SYNCS.EXCH.64 URZ, [UR8], UR4 ;  /* 0x00000004083f75b2 */ /* 0x0010620008000100 */
[----:B------:R0:W2:Y:S01]  /*0260*/  SYNCS.EXCH.64 URZ, [UR8+0xb0], UR6 ;  /* 0x0000b006083f75b2 */ /* 0x0000a20008000100 */
[----:B------:R0:W3:Y:S01]  /*0270*/  SYNCS.EXCH.64 URZ, [UR8+0x8], UR4 ;  /* 0x00000804083f75b2 */ /* 0x0000e20008000100 */
[----:B------:R0:W4:Y:S01]  /*0280*/  SYNCS.EXCH.64 URZ, [UR8+0xb8], UR6 ;  /* 0x0000b806083f75b2 */ /* 0x0001220008000100 */
[----:B------:R0:W0:Y:S01]  /*0290*/  SYNCS.EXCH.64 URZ, [UR8+0x10], UR4 ;  /* 0x00001004083f75b2 */ /* 0x0000220008000100 */
        /* <DEDUP_REMOVED lines=39> */
[----:B-1234-:R-:W-:Y:S01]  /*0510*/  NOP ;  /* 0x0000000000007918 */ /* 0x01efe20000000000 */
.L_x_3:
[----:B0-----:R-:W-:Y:S05]  /*0520*/  BSYNC B0 ;  /* 0x0000000000007941 */ /* 0x001fea0003800000 */
.L_x_2:
[----:B------:R-:W-:Y:S01]  /*0530*/  SHF.R.S32.HI R5, RZ, 0x1f, R0 ;  /* 0x0000001fff057819 */ /* 0x000fe20000011400 */
[----:B------:R-:W0:Y:S01]  /*0540*/  SHFL.IDX PT, R2, R2, RZ, 0x1f ;  /* 0x00001fff02027589 */ /* 0x000e2200000e0000 */
[----:B------:R-:W1:Y:S01]  /*0550*/  S2UR UR8, SR_CTAID.X ;  /* 0x00000000000879c3 */ /* 0x000e620000002500 */
[----:B------:R-:W-:Y:S02]  /*0560*/  ELECT P0, URZ, PT ;  /* 0x00000000003f782f */ /* 0x000fe40003800000 */
[----:B------:R-:W-:Y:S01]  /*0570*/  LEA.HI R5, R5, R0, RZ, 0x7 ;  /* 0x0000000005057211 */ /* 0x000fe200078f38ff */
[----:B------:R-:W2:Y:S01]  /*0580*/  S2R R8, SR_CTAID.Y ;  /* 0x0000000000087919 */ /* 0x000ea20000002600 */
[----:B------:R-:W-:Y:S01]  /*0590*/  SHF.R.S32.HI R13, RZ, 0x1f, R4 ;  /* 0x0000001fff0d7819 */ /* 0x000fe20000011404 */
[----:B------:R-:W-:Y:S01]  /*05a0*/  ULDC UR4, c[0x0][0x150] ;  /* 0x0000540000047ab9 */ /* 0x000fe20000000800 */
[----:B------:R-:W-:Y:S01]  /*05b0*/  LOP3.LUT R5, R5, 0xffffff80, RZ, 0xc0, !PT ;  /* 0xffffff8005057812 */ /* 0x000fe200078ec0ff */
[----:B------:R-:W-:Y:S01]  /*05c0*/  VIADD R16, R3, 0xffffffff ;  /* 0xffffffff03107836 */ /* 0x000fe20000000000 */
[----:B------:R-:W-:Y:S01]  /*05d0*/  LEA.HI R13, R13, R4, RZ, 0x2 ;  /* 0x000000040d0d7211 */ /* 0x000fe200078f10ff */
[----:B------:R-:W3:Y:S01]  /*05e0*/  LDC R12, c[0x0][0x144] ;  /* 0x00005100ff0c7b82 */ /* 0x000ee20000000800 */
[----:B------:R-:W-:Y:S01]  /*05f0*/  NOP ;  /* 0x0000000000007918 */ /* 0x000fe20000000000 */
[----:B------:R-:W-:Y:S01]  /*0600*/  IMAD.IADD R5, R0, 0x1, -R5 ;  /* 0x0000000100057824 */ /* 0x000fe200078e0a05 */
[----:B------:R-:W-:Y:S01]  /*0610*/  LOP3.LUT R13, R13, 0x3ffffffc, RZ, 0xc0, !PT ;  /* 0x3ffffffc0d0d7812 */ /* 0x000fe200078ec0ff */
[----:B------:R-:W-:Y:S01]  /*0620*/  NOP ;  /* 0x0000000000007918 */ /* 0x000fe20000000000 */
[----:B------:R-:W-:-:S02]  /*0630*/  ISETP.GE.U32.AND P6, PT, R16, 0x2, PT ;  /* 0x000000021000780c */ /* 0x000fc40003fc6070 */
[----:B------:R-:W-:Y:S01]  /*0640*/  SHF.R.S32.HI R6, RZ, 0x1f, R5 ;  /* 0x0000001fff067819 */ /* 0x000fe20000011405 */
[----:B------:R-:W-:Y:S01]  /*0650*/  IMAD.IADD R4, R4, 0x1, -R13 ;  /* 0x0000000104047824 */ /* 0x000fe200078e0a0d */
[----:B------:R-:W4:Y:S01]  /*0660*/  LDC R14, c[0x0][0x140] ;  /* 0x00005000ff0e7b82 */ /* 0x000f220000000800 */
[----:B------:R-:W-:Y:S02]  /*0670*/  ISETP.NE.AND P4, PT, R3, RZ, PT ;  /* 0x000000ff0300720c */ /* 0x000fe40003f85270 */
[----:B------:R-:W-:Y:S02]  /*0680*/  LEA.HI R6, R6, R5, RZ, 0x3 ;  /* 0x0000000506067211 */ /* 0x000fe400078f18ff */
[----:B0-----:R-:W-:Y:S02]  /*0690*/  ISETP.NE.OR P0, PT, R2, RZ, !P0 ;  /* 0x000000ff0200720c */ /* 0x001fe40004705670 */
[--C-:B------:R-:W-:Y:S02]  /*06a0*/  SHF.R.S32.HI R2, RZ, 0x3, R6.reuse ;  /* 0x00000003ff027819 */ /* 0x100fe40000011406 */
[----:B------:R-:W-:-:S02]  /*06b0*/  SHF.R.S32.HI R11, RZ, 0x1f, R6 ;  /* 0x0000001fff0b7819 */ /* 0x000fc40000011406 */
[----:B-1----:R-:W-:Y:S02]  /*06c0*/  I2FP.F32.U32 R6, UR8 ;  /* 0x0000000800067c45 */ /* 0x002fe40008201000 */
[----:B------:R-:W-:-:S03]  /*06d0*/  LEA.HI R11, R11, R2, RZ, 0x2 ;  /* 0x000000020b0b7211 */ /* 0x000fc600078f10ff */
[----:B------:R-:W-:Y:S01]  /*06e0*/  FMUL R6, R6, UR4 ;  /* 0x0000000406067c20 */ /* 0x000fe20008400000 */
[----:B------:R-:W-:Y:S01]  /*06f0*/  LOP3.LUT R11, R11, 0xfffffffc, RZ, 0xc0, !PT ;  /* 0xfffffffc0b0b7812 */ /* 0x000fe200078ec0ff */
[----:B------:R-:W-:Y:S01]  /*0700*/  VOTEU.ALL UP0, P0 ;  /* 0x00000000003f7886 */ /* 0x000fe20000000000 */
[----:B------:R-:W-:Y:S01]  /*0710*/  ULDC UR4, c[0x0][0x154] ;  /* 0x0000550000047ab9 */ /* 0x000fe20000000800 */
[----:B------:R-:W-:Y:S02]  /*0720*/  VOTEU.ALL UP1, P0 ;  /* 0x00000000003f7886 */ /* 0x000fe40000020000 */
[----:B------:R-:W-:Y:S01]  /*0730*/  IMAD.IADD R11, R2, 0x1, -R11 ;  /* 0x00000001020b7824 */ /* 0x000fe200078e0a0b */
[----:B------:R-:W0:Y:S01]  /*0740*/  F2I.U32.TRUNC.NTZ R6, R6 ;  /* 0x0000000600067305 */ /* 0x000e22000020f000 */
[----:B--2---:R-:W-:Y:S01]  /*0750*/  I2FP.F32.U32 R2, R8 ;  /* 0x0000000800027245 */ /* 0x004fe20000201000 */
[----:B------:R-:W1:Y:S01]  /*0760*/  @!UP0 S2UR UR7, SR_CgaCtaId ;  /* 0x00000000000789c3 */ /* 0x000e620000008800 */
[----:B------:R-:W-:Y:S01]  /*0770*/  IMAD R4, R4, 0x4, R11 ;  /* 0x0000000404047824 */ /* 0x000fe200078e020b */
[----:B------:R-:W-:Y:S01]  /*0780*/  @!UP0 UMOV UR6, 0x400 ;  /* 0x0000040000068882 */ /* 0x000fe20000000000 */
[----:B----4-:R-:W-:Y:S01]  /*0790*/  ISETP.EQ.U32.AND P2, PT, R14, 0x1, PT ;  /* 0x000000010e00780c */ /* 0x010fe20003f42070 */
[----:B------:R-:W-:Y:S01]  /*07a0*/  FMUL R10, R2, UR4 ;  /* 0x00000004020a7c20 */ /* 0x000fe20008400000 */
[----:B------:R-:W-:Y:S01]  /*07b0*/  SHF.R.S32.HI R2, RZ, 0x1f, R7 ;  /* 0x0000001fff027819 */ /* 0x000fe20000011407 */
[----:B------:R-:W-:Y:S01]  /*07c0*/  UMOV UR4, 0x20 ;  /* 0x0000002000047882 */ /* 0x000fe20000000000 */
[----:B------:R-:W-:Y:S01]  /*07d0*/  SHF.R.S32.HI R11, RZ, 0x1f, R4 ;  /* 0x0000001fff0b7819 */ /* 0x000fe20000011404 */
[----:B------:R-:W-:-:S04]  /*07e0*/  @!UP0 UIADD3 UR4, -UR4, 0x100000, URZ ;  /* 0x0010000004048890 */ /* 0x000fc8000fffe13f */
[----:B------:R-:W-:Y:S02]  /*07f0*/  @!UP0 USHF.L.U32 UR5, UR4, 0xb, URZ ;  /* 0x0000000b04058899 */ /* 0x000fe4000800063f */
[----:B------:R-:W-:Y:S01]  /*0800*/  @!UP0 USHF.L.U32 UR4, UR4, 0x1, URZ ;  /* 0x0000000104048899 */ /* 0x000fe2000800063f */
[----:B------:R-:W-:Y:S01]  /*0810*/  LEA.HI R2, R2, R7, RZ, 0x2 ;  /* 0x0000000702027211 */ /* 0x000fe200078f10ff */
[----:B------:R-:W2:Y:S01]  /*0820*/  F2I.U32.TRUNC.NTZ R10, R10 ;  /* 0x0000000a000a7305 */ /* 0x000ea2000020f000 */
[----:B------:R-:W-:Y:S01]  /*0830*/  LEA.HI R11, R11, R4, RZ, 0x2 ;  /* 0x000000040b0b7211 */ /* 0x000fe200078f10ff */
[----:B0-----:R-:W-:Y:S01]  /*0840*/  IMAD.MOV R13, RZ, RZ, -R6 ;  /* 0x000000ffff0d7224 */ /* 0x001fe200078e0a06 */
[----:B------:R-:W-:Y:S02]  /*0850*/  LOP3.LUT R2, R2, 0xfffffffc, RZ, 0xc0, !PT ;  /* 0xfffffffc02027812 */ /* 0x000fe400078ec0ff */
[----:B------:R-:W-:Y:S01]  /*0860*/  LOP3.LUT R11, R11, 0xfffffffc, RZ, 0xc0, !PT ;  /* 0xfffffffc0b0b7812 */ /* 0x000fe200078ec0ff */
[----:B---3--:R-:W-:-:S02]  /*0870*/  IMAD R12, R12, R13, UR8 ;  /* 0x000000080c0c7e24 */ /* 0x008fc4000f8e020d */
[----:B------:R-:W0:Y:S01]  /*0880*/  LDC R13, c[0x0][0x148] ;  /* 0x00005200ff0d7b82 */ /* 0x000e220000000800 */
[----:B------:R-:W-:Y:S02]  /*0890*/  IMAD.IADD R7, R7, 0x1, -R2 ;  /* 0x0000000107077824 */ /* 0x000fe400078e0a02 */
[C---:B------:R-:W-:Y:S01]  /*08a0*/  IMAD.IADD R11, R4.reuse, 0x1, -R11 ;  /* 0x00000001040b7824 */ /* 0x040fe200078e0a0b */
[----:B-1----:R-:W-:Y:S01]  /*08b0*/  @!UP0 ULEA UR6, UR7, UR6, 0x18 ;  /* 0x0000000607068291 */ /* 0x002fe2000f8ec03f */
[----:B--2---:R-:W-:Y:S01]  /*08c0*/  IMAD.MOV R20, RZ, RZ, -R10 ;  /* 0x000000ffff147224 */ /* 0x004fe200078e0a0a */
[----:B------:R-:W-:Y:S01]  /*08d0*/  ISETP.NE.AND P1, PT, R7, 0x3, PT ;  /* 0x000000030700780c */ /* 0x000fe20003f25270 */
[----:B------:R-:W-:Y:S01]  /*08e0*/  VOTEU.ALL UP0, P0 ;  /* 0x00000000003f7886 */ /* 0x000fe20000000000 */
[----:B------:R-:W-:Y:S01]  /*08f0*/  ISETP.NE.AND P3, PT, R11, R12, PT ;  /* 0x0000000c0b00720c */ /* 0x000fe20003f65270 */
[----:B------:R-:W-:Y:S01]  /*0900*/  IMAD.SHL.U32 R11, R4, 0x4, RZ ;  /* 0x00000004040b7824 */ /* 0x000fe200078e00ff */
[----:B------:R-:W-:Y:S01]  /*0910*/  LOP3.LUT P0, RZ, R5, 0x7, RZ, 0xc0, !PT ;  /* 0x0000000705ff7812 */ /* 0x000fe2000780c0ff */
[----:B------:R-:W-:Y:S01]  /*0920*/  IMAD.MOV.U32 R5, RZ, RZ, 0x1 ;  /* 0x00000001ff057424 */ /* 0x000fe200078e00ff */
[----:B------:R-:W-:-:S02]  /*0930*/  ISETP.EQ.OR P1, PT, R7, RZ, !P1 ;  /* 0x000000ff0700720c */ /* 0x000fc40004f22670 */
[----:B------:R-:W-:Y:S02]  /*0940*/  LOP3.LUT R6, R4, 0xc, R11, 0x78, !PT ;  /* 0x0000000c04067812 */ /* 0x000fe400078e780b */
[----:B------:R-:W-:Y:S01]  /*0950*/  ISETP.EQ.AND P1, PT, R3, RZ, P1 ;  /* 0x000000ff0300720c */ /* 0x000fe20000f22270 */
[----:B------:R-:W1:Y:S02]  /*0960*/  FENCE.VIEW.ASYNC.S ;  /* 0x00000000000073c6 */ /* 0x000e640000000000 */
[----:B-1----:R1:W2:Y:S01]  /*0970*/  @!UP0 SYNCS.EXCH.64 URZ, [UR6+0x170], UR4 ;  /* 0x00017004063f85b2 */ /* 0x0022a20008000100 */
[----:B------:R-:W-:Y:S02]  /*0980*/  ISETP.LT.U32.AND P0, PT, R6, 0x8, !P0 ;  /* 0x000000080600780c */ /* 0x000fe40004701070 */
[----:B------:R-:W-:Y:S02]  /*0990*/  SEL R4, RZ, 0x1, !P1 ;  /* 0x00000001ff047807 */ /* 0x000fe40004800000 */
[----:B------:R-:W-:Y:S01]  /*09a0*/  @P3 SHF.R.S32.HI R11, RZ, 0x1f, R6 ;  /* 0x0000001fff0b3819 */ /* 0x000fe20000011406 */
[----:B0-----:R-:W-:Y:S01]  /*09b0*/  IMAD R2, R13, R20, R8 ;  /* 0x000000140d027224 */ /* 0x001fe200078e0208 */
[----:B------:R-:W-:-:S02]  /*09c0*/  SEL R4, R4, 0x2, P6 ;  /* 0x0000000204047807 */ /* 0x000fc40003000000 */
[----:B------:R-:W-:-:S04]  /*09d0*/  @P3 LEA.HI R11, R11, R6, RZ, 0x2 ;  /* 0x000000060b0b3211 */ /* 0x000fc800078f10ff */
[----:B------:R-:W-:Y:S01]  /*09e0*/  @P3 SHF.R.S32.HI R11, RZ, 0x2, R11 ;  /* 0x00000002ff0b3819 */ /* 0x000fe2000001140b */
[----:B------:R1:W0:Y:S03]  /*09f0*/  @!UP1 SYNCS.EXCH.64 URZ, [UR6+0x178], UR4 ;  /* 0x00017804063f95b2 */ /* 0x0002260008000100 */
[----:B------:R-:W-:Y:S01]  /*0a00*/  @P3 ISETP.NE.AND P5, PT, R11, R2, PT ;  /* 0x000000020b00320c */ /* 0x000fe20003fa5270 */
[----:B------:R-:W-:Y:S01]  /*0a10*/  NOP ;  /* 0x0000000000007918 */ /* 0x000fe20000000000 */
[----:B------:R-:W-:Y:S02]  /*0a20*/  SEL R2, RZ, 0x1, !P0 ;  /* 0x00000001ff027807 */ /* 0x000fe40004000000 */
[----:B------:R-:W-:-:S04]  /*0a30*/  @P3 SEL R5, RZ, 0x1, P5 ;  /* 0x00000001ff053807 */ /* 0x000fc80002800000 */
[----:B------:R-:W-:Y:S01]  /*0a40*/  LOP3.LUT R5, R5, R2, RZ, 0xc0, !PT ;  /* 0x0000000205057212 */ /* 0x000fe200078ec0ff */
[----:B-12---:R-:W-:Y:S06]  /*0a50*/  @!P2 BRA `(.L_x_4) ;  /* 0x000000000008a947 */ /* 0x006fec0003800000 */
[----:B0-----:R-:W-:Y:S01]  /*0a60*/  UCGABAR_ARV ;  /* 0x00000000000079c7 */ /* 0x001fe20008000000 */
[----:B------:R-:W-:Y:S05]  /*0a70*/  BRA `(.L_x_5) ;  /* 0x0000000000047947 */ /* 0x000fea0003800000 */
.L_x_4:
[----:B0-----:R-:W-:Y:S01]  /*0a80*/  NOP ;  /* 0x0000000000007918 */ /* 0x001fe20000000000 */
.L_x_5:
[----:B------:R-:W0:Y:S01]  /*0a90*/  LDC R2, c[0x0][0x65c] ;  /* 0x00019700ff027b82 */ /* 0x000e220000000800 */
[----:B------:R-:W-:Y:S01]  /*0aa0*/  IMAD.MOV.U32 R3, RZ, RZ, RZ ;  /* 0x000000ffff037224 */ /* 0x000fe200078e00ff */
[----:B0-----:R-:W-:Y:S01]  /*0ab0*/  ISETP.NE.AND P3, PT, R2, 0x1, PT ;  /* 0x000000010200780c */ /* 0x001fe20003f65270 */
[----:B------:R-:W-:-:S12]  /*0ac0*/  IMAD.U32 R2, RZ, RZ, UR8 ;  /* 0x00000008ff027e24 */ /* 0x000fd8000f8e00ff */
[----:B------:R-:W0:Y:S01]  /*0ad0*/  @P3 LDC R15, c[0x0][0x10] ;  /* 0x00000400ff0f3b82 */ /* 0x000e220000000800 */
[----:B------:R-:W-:Y:S02]  /*0ae0*/  @P3 IMAD.MOV.U32 R9, RZ, RZ, RZ ;  /* 0x000000ffff093224 */ /* 0x000fe400078e00ff */
[----:B------:R-:W-:-:S05]  /*0af0*/  @P3 IMAD.MOV.U32 R17, RZ, RZ, RZ ;  /* 0x000000ffff113224 */ /* 0x000fca00078e00ff */
[----:B------:R-:W1:Y:S01]  /*0b00*/  @!P3 LDC R11, c[0x0][0xc] ;  /* 0x00000300ff0bbb82 */ /* 0x000e620000000800 */
[----:B0-----:R-:W-:-:S04]  /*0b10*/  @P3 IMAD.WIDE.U32 R14, R15, UR8, R8 ;  /* 0x000000080f0e3c25 */ /* 0x001fc8000f8e0008 */
[----:B-1----:R-:W-:-:S04]  /*0b20*/  @!P3 IMAD.WIDE.U32 R10, R8, R11, R2 ;  /* 0x0000000b080ab225 */ /* 0x002fc800078e0002 */
[----:B------:R-:W-:Y:S02]  /*0b30*/  @P3 IMAD.MOV.U32 R2, RZ, RZ, R14 ;  /* 0x000000ffff023224 */ /* 0x000fe400078e000e */
[----:B------:R-:W-:Y:S02]  /*0b40*/  @P3 IMAD.IADD R3, R15, 0x1, R17 ;  /* 0x000000010f033824 */ /* 0x000fe400078e0211 */
[----:B------:R-:W-:Y:S02]  /*0b50*/  @!P3 IMAD.MOV.U32 R2, RZ, RZ, R10 ;  /* 0x000000ffff02b224 */ /* 0x000fe400078e000a */
[----:B------:R-:W-:Y:S01]  /*0b60*/  @!P3 IMAD.MOV.U32 R3, RZ, RZ, R11 ;  /* 0x000000ffff03b224 */ /* 0x000fe200078e000b */
[----:B------:R-:W-:Y:S06]  /*0b70*/  @!P2 BRA `(.L_x_6) ;  /* 0x00000000000ca947 */ /* 0x000fec0003800000 */
[----:B------:R-:W-:Y:S01]  /*0b80*/  UCGABAR_WAIT ;  /* 0x0000000000007dc7 */ /* 0x000fe20008000000 */
[----:B------:R-:W-:Y:S01]  /*0b90*/  CCTL.IVALL ;  /* 0x00000000ff00798f */ /* 0x000fe20002000000 */
[----:B------:R-:W-:Y:S05]  /*0ba0*/  BRA `(.L_x_7) ;  /* 0x0000000000047947 */ /* 0x000fea0003800000 */
.L_x_6:
[----:B------:R-:W-:Y:S06]  /*0bb0*/  BAR.SYNC.DEFER_BLOCKING 0x0 ;  /* 0x0000000000007b1d */ /* 0x000fec0000010000 */
.L_x_7:
[----:B------:R-:W-:Y:S05]  /*0bc0*/  @!P4 BRA `(.L_x_8) ;  /* 0x00000074009cc947 */ /* 0x000fea0003800000 */
[----:B------:R-:W-:-:S13]  /*0bd0*/  ISETP.GT.U32.AND P0, PT, R16, 0x1, PT ;  /* 0x000000011000780c */ /* 0x000fda0003f04070 */
[----:B------:R-:W-:Y:S05]  /*0be0*/  @P0 EXIT ;  /* 0x000000000000094d */ /* 0x000fea0003800000 */
[----:B------:R-:W-:Y:S01]  /*0bf0*/  ULDC.64 UR4, c[0x0][0x650] ;  /* 0x0001940000047ab9 */ /* 0x000fe20000000a00 */
[----:B------:R-:W-:Y:S01]  /*0c00*/  PRMT R14, RZ, 0x7610, R14 ;  /* 0x00007610ff0e7816 */ /* 0x000fe2000000000e */
[----:B------:R-:W-:Y:S01]  /*0c10*/  IMAD.MOV.U32 R10, RZ, RZ, -0x1 ;  /* 0xffffffffff0a7424 */ /* 0x000fe200078e00ff */
[----:B------:R-:W-:Y:S01]  /*0c20*/  ISETP.GE.U32.AND P0, PT, R2, UR4, PT ;  /* 0x0000000402007c0c */ /* 0x000fe2000bf06070 */
[----:B------:R-:W-:Y:S02]  /*0c30*/  IMAD.MOV.U32 R11, RZ, RZ, -0x1 ;  /* 0xffffffffff0b7424 */ /* 0x000fe400078e00ff */
[----:B------:R-:W-:Y:S01]  /*0c40*/  IMAD.MOV.U32 R7, RZ, RZ, -0x1 ;  /* 0xffffffffff077424 */ /* 0x000fe200078e00ff */
[----:B------:R-:W-:-:S13]  /*0c50*/  ISETP.GE.U32.AND.EX P0, PT, R3, UR5, PT, P0 ;  /* 0x0000000503007c0c */ /* 0x000fda000bf06100 */
[----:B------:R-:W-:Y:S05]  /*0c60*/  @P0 BRA `(.L_x_9) ;  /* 0x0000000400280947 */ /* 0x000fea0003800000 */
[----:B------:R-:W0:Y:S01]  /*0c70*/  LDC.64 R22, c[0x0][0x628] ;  /* 0x00018a00ff167b82 */ /* 0x000e220000000a00 */
[----:B------:R-:W-:Y:S02]  /*0c80*/  IMAD.MOV.U32 R10, RZ, RZ, R2 ;  /* 0x000000ffff0a7224 */ /* 0x000fe400078e0002 */
[----:B------:R-:W-:-:S05]  /*0c90*/  IMAD.MOV.U32 R11, RZ, RZ, R3 ;  /* 0x000000ffff0b7224 */ /* 0x000fca00078e0003 */
[----:B------:R-:W1:Y:S08]  /*0ca0*/  LDC R18, c[0x0][0x630] ;  /* 0x00018c00ff127b82 */ /* 0x000e700000000800 */
[----:B------:R-:W2:Y:S01]  /*0cb0*/  LDC.64 R24, c[0x0][0x620] ;  /* 0x00018800ff187b82 */ /* 0x000ea20000000a00 */
[----:B0-----:R-:W-:-:S04]  /*0cc0*/  ISETP.NE.U32.AND P0, PT, R22, RZ, PT ;  /* 0x000000ff1600720c */ /* 0x001fc80003f05070 */
[----:B------:R-:W-:-:S13]  /*0cd0*/  ISETP.NE.AND.EX P0, PT, R23, RZ, PT, P0 ;  /* 0x000000ff1700720c */ /* 0x000fda0003f05300 */
[----:B-12---:R-:W-:Y:S05]  /*0ce0*/  @!P0 BRA `(.L_x_10) ;  /* 0x0000000000288947 */ /* 0x006fea0003800000 */
[----:B------:R-:W0:Y:S02]  /*0cf0*/  LDC R7, c[0x0][0x634] ;  /* 0x00018d00ff077b82 */ /* 0x000e240000000800 */
[----:B0-----:R-:W-:-:S05]  /*0d00*/  IADD3 R7, P0, R2, R7, RZ ;  /* 0x0000000702077210 */ /* 0x001fca0007f1e0ff */
[----:B------:R-:W-:-:S04]  /*0d10*/  IMAD.X R19, RZ, RZ, R3, P0 ;  /* 0x000000ffff137224 */ /* 0x000fc800000e0603 */
[----:B------:R-:W-:-:S04]  /*0d20*/  IMAD.WIDE.U32 R10, R19, R22, RZ ;  /* 0x00000016130a7225 */ /* 0x000fc800078e00ff */
[----:B------:R-:W-:-:S04]  /*0d30*/  IMAD.WIDE.U32 R14, P0, R7, R23, R10 ;  /* 0x00000017070e7225 */ /* 0x000fc8000780000a */
[----:B------:R-:W-:-:S04]  /*0d40*/  IMAD.WIDE.U32 R10, R7, R22, RZ ;  /* 0x00000016070a7225 */ /* 0x000fc800078e00ff */
[----:B------:R-:W-:Y:S01]  /*0d50*/  IMAD.X R17, RZ, RZ, RZ, P0 ;  /* 0x000000ffff117224 */ /* 0x000fe200000e06ff */
[----:B------:R-:W-:Y:S01]  /*0d60*/  IADD3 RZ, P0, R11, R14, RZ ;  /* 0x0000000e0bff7210 */ /* 0x000fe20007f1e0ff */
[----:B------:R-:W-:-:S04]  /*0d70*/  IMAD.MOV.U32 R16, RZ, RZ, R15 ;  /* 0x000000ffff107224 */ /* 0x000fc800078e000f */
[----:B------:R-:W-:-:S08]  /*0d80*/  IMAD.WIDE.U32.X R10, R19, R23, R16, P0 ;  /* 0x00000017130a7225 */ /* 0x000fd000000e0410 */
.L_x_10:
[----:B------:R-:W0:Y:S01]  /*0d90*/  LDC.64 R26, c[0x0][0x640] ;  /* 0x00019000ff1a7b82 */ /* 0x000e220000000a00 */
[--C-:B------:R-:W-:Y:S01]  /*0da0*/  SHF.R.U64 R28, R10, R18, R11.reuse ;  /* 0x000000120a1c7219 */ /* 0x100fe2000000120b */
[----:B------:R-:W-:Y:S01]  /*0db0*/  IMAD R29, R13, R20, R8 ;  /* 0x000000140d1d7224 */ /* 0x000fe200078e0208 */
[----:B------:R-:W-:Y:S01]  /*0dc0*/  SHF.R.U32.HI R7, RZ, R18, R11 ;  /* 0x00000012ff077219 */ /* 0x000fe2000001160b */
[----:B------:R-:W-:Y:S01]  /*0dd0*/  IMAD.MOV.U32 R23, RZ, RZ, 0x1 ;  /* 0x00000001ff177424 */ /* 0x000fe200078e00ff */
[----:B------:R-:W-:-:S03]  /*0de0*/  IADD3 R9, P0, RZ, -R28, RZ ;  /* 0x8000001cff097210 */ /* 0x000fc60007f1e0ff */
[----:B------:R-:W1:Y:S02]  /*0df0*/  LDC R16, c[0x0][0x618] ;  /* 0x00018600ff107b82 */ /* 0x000e640000000800 */
[----:B------:R-:W-:Y:S02]  /*0e00*/  IMAD.X R7, RZ, RZ, ~R7, P0 ;  /* 0x000000ffff077224 */ /* 0x000fe400000e0e07 */
[----:B------:R-:W-:-:S04]  /*0e10*/  IMAD.WIDE.U32 R10, R9, R24, R2 ;  /* 0x00000018090a7225 */ /* 0x000fc800078e0002 */
[----:B------:R-:W2:Y:S01]  /*0e20*/  LDC R15, c[0x0][0x608] ;  /* 0x00018200ff0f7b82 */ /* 0x000ea20000000800 */
[----:B------:R-:W-:-:S04]  /*0e30*/  IMAD R14, R7, R24, RZ ;  /* 0x00000018070e7224 */ /* 0x000fc800078e02ff */
[----:B------:R-:W-:-:S03]  /*0e40*/  IMAD R7, R9, R25, R14 ;  /* 0x0000001909077224 */ /* 0x000fc600078e020e */
[----:B------:R-:W3:Y:S01]  /*0e50*/  LDC R22, c[0x0][0x658] ;  /* 0x00019600ff167b82 */ /* 0x000ee20000000800 */
[----:B------:R-:W-:Y:S01]  /*0e60*/  IMAD.IADD R7, R11, 0x1, R7 ;  /* 0x000000010b077824 */ /* 0x000fe200078e0207 */
[----:B0-----:R-:W-:-:S04]  /*0e70*/  ISETP.NE.U32.AND P0, PT, R26, RZ, PT ;  /* 0x000000ff1a00720c */ /* 0x001fc80003f05070 */
[----:B------:R-:W-:Y:S02]  /*0e80*/  ISETP.NE.AND.EX P0, PT, R27, RZ, PT, P0 ;  /* 0x000000ff1b00720c */ /* 0x000fe40003f05300 */
[----:B------:R-:W0:Y:S01]  /*0e90*/  LDC R18, c[0x0][0x600] ;  /* 0x00018000ff127b82 */ /* 0x000e220000000800 */
[-CC-:B-1----:R-:W-:Y:S02]  /*0ea0*/  SHF.R.U64 R19, R10, R16.reuse, R7.reuse ;  /* 0x000000100a137219 */ /* 0x182fe40000001207 */
[----:B------:R-:W-:Y:S01]  /*0eb0*/  SHF.R.U32.HI R10, RZ, R16, R7 ;  /* 0x00000010ff0a7219 */ /* 0x000fe20000011607 */
[----:B------:R-:W-:-:S04]  /*0ec0*/  IMAD.MOV.U32 R7, RZ, RZ, -0x1 ;  /* 0xffffffffff077424 */ /* 0x000fc800078e00ff */
[----:B------:R-:W1:Y:S01]  /*0ed0*/  LDC R21, c[0x0][0x648] ;  /* 0x00019200ff157b82 */ /* 0x000e620000000800 */
[-CC-:B--2---:R-:W-:Y:S02]  /*0ee0*/  SHF.R.U64 R16, R19, R15.reuse, R10.reuse ;  /* 0x0000000f13107219 */ /* 0x184fe4000000120a */
[----:B------:R-:W-:-:S05]  /*0ef0*/  SHF.R.U32.HI R9, RZ, R15, R10 ;  /* 0x0000000fff097219 */ /* 0x000fca000001160a */
[----:B------:R-:W2:Y:S01]  /*0f00*/  LDC R24, c[0x0][0x638] ;  /* 0x00018e00ff187b82 */ /* 0x000ea20000000800 */
[-CC-:B---3--:R-:W-:Y:S02]  /*0f10*/  SHF.R.U64 R20, R16, R22.reuse, R9.reuse ;  /* 0x0000001610147219 */ /* 0x188fe40000001209 */
[-C--:B------:R-:W-:Y:S02]  /*0f20*/  SHF.L.U32 R7, R7, R22.reuse, RZ ;  /* 0x0000001607077219 */ /* 0x080fe400000006ff */
[----:B------:R-:W-:Y:S01]  /*0f30*/  SHF.R.U32.HI R9, RZ, R22, R9 ;  /* 0x00000016ff097219 */ /* 0x000fe20000011609 */
[----:B------:R-:W-:Y:S01]  /*0f40*/  IMAD.MOV.U32 R8, RZ, RZ, R20 ;  /* 0x000000ffff087224 */ /* 0x000fe200078e0014 */
[----:B------:R-:W-:Y:S01]  /*0f50*/  LOP3.LUT R13, RZ, R7, RZ, 0x33, !PT ;  /* 0x00000007ff0d7212 */ /* 0x000fe200078e33ff */
[----:B------:R-:W3:Y:S01]  /*0f60*/  LDC R25, c[0x0][0x610] ;  /* 0x00018400ff197b82 */ /* 0x000ee20000000800 */
[----:B------:R-:W-:Y:S05]  /*0f70*/  @!P0 BRA `(.L_x_11) ;  /* 0x0000000000288947 */ /* 0x000fea0003800000 */
[----:B------:R-:W4:Y:S02]  /*0f80*/  LDC R7, c[0x0][0x64c] ;  /* 0x00019300ff077b82 */ /* 0x000f240000000800 */
[----:B----4-:R-:W-:-:S05]  /*0f90*/  IADD3 R7, P0, R20, R7, RZ ;  /* 0x0000000714077210 */ /* 0x010fca0007f1e0ff */
        /* <DEDUP_REMOVED lines=8> */
.L_x_11:
[----:B-1----:R-:W-:Y:S01]  /*1020*/  SHF.R.U64 R9, R8, R21, R9 ;  /* 0x0000001508097219 */ /* 0x002fe20000001209 */
[----:B0-----:R-:W-:Y:S01]  /*1030*/  VIADD R10, R18, 0xffffffff ;  /* 0xffffffff120a7836 */ /* 0x001fe20000000000 */
[----:B------:R-:W-:Y:S01]  /*1040*/  SHF.L.U32 R7, R23, R22, RZ ;  /* 0x0000001617077219 */ /* 0x000fe200000006ff */
[----:B------:R-:W-:Y:S01]  /*1050*/  IMAD.MOV.U32 R14, RZ, RZ, 0x1 ;  /* 0x00000001ff0e7424 */ /* 0x000fe200078e00ff */
[----:B------:R-:W-:Y:S01]  /*1060*/  LOP3.LUT R8, R16, R13, RZ, 0xc0, !PT ;  /* 0x0000000d10087212 */ /* 0x000fe200078ec0ff */
[----:B------:R-:W-:Y:S01]  /*1070*/  IMAD.MOV R11, RZ, RZ, -R9 ;  /* 0x000000ffff0b7224 */ /* 0x000fe200078e0a09 */
[----:B------:R-:W-:Y:S02]  /*1080*/  SEL R12, R12, R29, !P3 ;  /* 0x0000001d0c0c7207 */ /* 0x000fe40005800000 */
[----:B------:R-:W-:Y:S01]  /*1090*/  LOP3.LUT R10, R19, R10, RZ, 0xc0, !PT ;  /* 0x0000000a130a7212 */ /* 0x000fe200078ec0ff */
[----:B------:R-:W-:Y:S02]  /*10a0*/  IMAD R9, R7, R9, R8 ;  /* 0x0000000907097224 */ /* 0x000fe400078e0208 */
[----:B--2---:R-:W-:-:S02]  /*10b0*/  IMAD R7, R11, R24, R20 ;  /* 0x000000180b077224 */ /* 0x004fc400078e0214 */
[----:B---3--:R-:W-:Y:S02]  /*10c0*/  IMAD R12, R9, R25, R12 ;  /* 0x00000019090c7224 */ /* 0x008fe400078e020c */
[----:B------:R-:W-:-:S05]  /*10d0*/  IMAD R7, R7, R18, R10 ;  /* 0x0000001207077224 */ /* 0x000fca00078e020a */
[----:B------:R-:W-:Y:S02]  /*10e0*/  SEL R11, R7, R12, !P3 ;  /* 0x0000000c070b7207 */ /* 0x000fe40005800000 */
[----:B------:R-:W-:Y:S01]  /*10f0*/  SEL R10, R12, R7, !P3 ;  /* 0x000000070c0a7207 */ /* 0x000fe20005800000 */
[----:B------:R-:W-:-:S07]  /*1100*/  IMAD.MOV.U32 R7, RZ, RZ, R28 ;  /* 0x000000ffff077224 */ /* 0x000fce00078e001c */
.L_x_9:
[----:B------:R-:W-:-:S08]  /*1110*/  NOP ;  /* 0x0000000000007918 */ /* 0x000fd00000000000 */
[----:B------:R-:W0:Y:S02]  /*1120*/  USETMAXREG.TRY_ALLOC.CTAPOOL UP0, 0xe8 ;  /* 0x000000e8000079c8 */ /* 0x000e240008000600 */
[----:B0-----:R-:W-:-:S13]  /*1130*/  PLOP3.LUT P0, PT, PT, PT, UP0, 0x80, 0x0 ;  /* 0x000000000000781c */ /* 0x001fda0003f0f008 */
[----:B------:R-:W-:Y:S05]  /*1140*/  @!P0 BRA `(.L_x_9) ;  /* 0xfffffffc00f08947 */ /* 0x000fea000383ffff */
[----:B------:R-:W-:Y:S01]  /*1150*/  ULDC.64 UR4, c[0x0][0x598] ;  /* 0x0001660000047ab9 */ /* 0x000fe20000000a00 */
[----:B------:R-:W-:Y:S01]  /*1160*/  ULDC.64 UR16, c[0x0][0x208] ;  /* 0x0000820000107ab9 */ /* 0x000fe20000000a00 */
[----:B------:R-:W-:-:S04]  /*1170*/  ISETP.NE.U32.AND P0, PT, RZ, UR4, PT ;  /* 0x00000004ff007c0c */ /* 0x000fc8000bf05070 */
[----:B------:R-:W-:-:S13]  /*1180*/  ISETP.NE.AND.EX P0, PT, RZ, UR5, PT, P0 ;  /* 0x00000005ff007c0c */ /* 0x000fda000bf05300 */
[----:B------:R-:W-:Y:S05]  /*1190*/  @!P0 BRA `(.L_x_12) ;  /* 0x00000000001c8947 */ /* 0x000fea0003800000 */
[----:B------:R-:W0:Y:S02]  /*11a0*/  LDC.64 R8, c[0x0][0x598] ;  /* 0x00016600ff087b82 */ /* 0x000e240000000a00 */
[----:B0-----:R-:W2:Y:S02]  /*11b0*/  LDG.E.64 R8, desc[UR16][R8.64] ;  /* 0x0000001008087981 */ /* 0x001ea4000c1e1b00 */
[----:B--2---:R-:W-:-:S04]  /*11c0*/  ISETP.NE.U32.AND P0, PT, R8, RZ, PT ;  /* 0x000000ff0800720c */ /* 0x004fc80003f05070 */
[----:B------:R-:W-:-:S13]  /*11d0*/  ISETP.NE.AND.EX P0, PT, R9, RZ, PT, P0 ;  /* 0x000000ff0900720c */ /* 0x000fda0003f05300 */
[----:B------:R-:W-:Y:S05]  /*11e0*/  @!P0 BRA `(.L_x_12) ;  /* 0x0000000000088947 */ /* 0x000fea0003800000 */
[----:B------:R0:W5:Y:S01]  /*11f0*/  LD.E R8, desc[UR16][R8.64] ;  /* 0x0000001008087980 */ /* 0x000162000c101900 */
[----:B------:R-:W-:Y:S05]  /*1200*/  BRA `(.L_x_13) ;  /* 0x0000000000207947 */ /* 0x000fea0003800000 */
.L_x_12:
[----:B------:R-:W-:Y:S02]  /*1210*/  ULDC.64 UR4, c[0x0][0x588] ;  /* 0x0001620000047ab9 */ /* 0x000fe40000000a00 */
[----:B------:R-:W-:-:S04]  /*1220*/  ISETP.NE.U32.AND P0, PT, RZ, UR4, PT ;  /* 0x00000004ff007c0c */ /* 0x000fc8000bf05070 */
[----:B------:R-:W-:-:S13]  /*1230*/  ISETP.NE.AND.EX P0, PT, RZ, UR5, PT, P0 ;  /* 0x00000005ff007c0c */ /* 0x000fda000bf05300 */
[----:B------:R-:W-:Y:S05]  /*1240*/  @!P0 BRA `(.L_x_14) ;  /* 0x00000000000c8947 */ /* 0x000fea0003800000 */
[----:B------:R-:W0:Y:S02]  /*1250*/  LDC.64 R8, c[0x0][0x588] ;  /* 0x00016200ff087b82 */ /* 0x000e240000000a00 */
[----:B0-----:R1:W5:Y:S01]  /*1260*/  LDG.E R8, desc[UR16][R8.64] ;  /* 0x0000001008087981 */ /* 0x001362000c1e1900 */
[----:B------:R-:W-:Y:S05]  /*1270*/  BRA `(.L_x_13) ;  /* 0x0000000000047947 */ /* 0x000fea0003800000 */
.L_x_14:
[----:B------:R-:W2:Y:S02]  /*1280*/  LDC R8, c[0x0][0x580] ;  /* 0x00016000ff087b82 */ /* 0x000ea40000000800 */
.L_x_13:
[----:B------:R-:W-:Y:S02]  /*1290*/  ULDC.64 UR4, c[0x0][0x5a0] ;  /* 0x0001680000047ab9 */ /* 0x000fe40000000a00 */
[----:B------:R-:W-:-:S04]  /*12a0*/  ISETP.NE.U32.AND P0, PT, RZ, UR4, PT ;  /* 0x00000004ff007c0c */ /* 0x000fc8000bf05070 */
[----:B------:R-:W-:-:S13]  /*12b0*/  ISETP.NE.AND.EX P0, PT, RZ, UR5, PT, P0 ;  /* 0x00000005ff007c0c */ /* 0x000fda000bf05300 */
[----:B------:R-:W-:Y:S05]  /*12c0*/  @!P0 BRA `(.L_x_15) ;  /* 0x00000000001c8947 */ /* 0x000fea0003800000 */
[----:B------:R-:W3:Y:S02]  /*12d0*/  LDC.64 R12, c[0x0][0x5a0] ;  /* 0x00016800ff0c7b82 */ /* 0x000ee40000000a00 */
[----:B---3--:R-:W3:Y:S02]  /*12e0*/  LDG.E.64 R12, desc[UR16][R12.64] ;  /* 0x000000100c0c7981 */ /* 0x008ee4000c1e1b00 */
[----:B---3--:R-:W-:-:S04]  /*12f0*/  ISETP.NE.U32.AND P0, PT, R12, RZ, PT ;  /* 0x000000ff0c00720c */ /* 0x008fc80003f05070 */
[----:B------:R-:W-:-:S13]  /*1300*/  ISETP.NE.AND.EX P0, PT, R13, RZ, PT, P0 ;  /* 0x000000ff0d00720c */ /* 0x000fda0003f05300 */
[----:B------:R-:W-:Y:S05]  /*1310*/  @!P0 BRA `(.L_x_15) ;  /* 0x0000000000088947 */ /* 0x000fea0003800000 */
[----:B01----:R0:W5:Y:S01]  /*1320*/  LD.E R9, desc[UR16][R12.64] ;  /* 0x000000100c097980 */ /* 0x003162000c101900 */
[----:B------:R-:W-:Y:S05]  /*1330*/  BRA `(.L_x_16) ;  /* 0x0000000000207947 */ /* 0x000fea0003800000 */
.L_x_15:
[----:B------:R-:W-:Y:S02]  /*1340*/  ULDC.64 UR4, c[0x0][0x590] ;  /* 0x0001640000047ab9 */ /* 0x000fe40000000a00 */
[----:B------:R-:W-:-:S04]  /*1350*/  ISETP.NE.U32.AND P0, PT, RZ, UR4, PT ;  /* 0x00000004ff007c0c */ /* 0x000fc8000bf05070 */
[----:B------:R-:W-:-:S13]  /*1360*/  ISETP.NE.AND.EX P0, PT, RZ, UR5, PT, P0 ;  /* 0x00000005ff007c0c */ /* 0x000fda000bf05300 */
[----:B------:R-:W-:Y:S05]  /*1370*/  @!P0 BRA `(.L_x_17) ;  /* 0x00000000000c8947 */ /* 0x000fea0003800000 */
[----:B------:R-:W0:Y:S02]  /*1380*/  LDC.64 R12, c[0x0][0x590] ;  /* 0x00016400ff0c7b82 */ /* 0x000e240000000a00 */
[----:B01----:R1:W5:Y:S01]  /*1390*/  LDG.E R9, desc[UR16][R12.64] ;  /* 0x000000100c097981 */ /* 0x003362000c1e1900 */
[----:B------:R-:W-:Y:S05]  /*13a0*/  BRA `(.L_x_16) ;  /* 0x0000000000047947 */ /* 0x000fea0003800000 */
.L_x_17:
[----:B01----:R-:W3:Y:S02]  /*13b0*/  LDC R9, c[0x0][0x584] ;  /* 0x00016100ff097b82 */ /* 0x003ee40000000800 */
.L_x_16:
[----:B------:R-:W-:-:S13]  /*13c0*/  LOP3.LUT P0, RZ, R14, 0xff, RZ, 0xc0, !PT ;  /* 0x000000ff0eff7812 */ /* 0x000fda000780c0ff */
[----:B------:R-:W-:Y:S05]  /*13d0*/  @!P0 EXIT ;  /* 0x000000000000894d */ /* 0x000fea0003800000 */
[----:B------:R-:W-:Y:S01]  /*13e0*/  ULDC UR4, c[0x0][0x28c] ;  /* 0x0000a30000047ab9 */ /* 0x000fe20000000800 */
[----:B------:R-:W-:Y:S01]  /*13f0*/  LOP3.LUT R144, R4, 0x1, RZ, 0xfc, !PT ;  /* 0x0000000104907812 */ /* 0x000fe200078efcff */
[----:B------:R-:W-:-:S04]  /*1400*/  UIADD3 UR4, UR4, 0x1f, URZ ;  /* 0x0000001f04047890 */ /* 0x000fc8000fffe03f */
[----:B------:R-:W-:-:S04]  /*1410*/  USHF.R.S32.HI UR5, URZ, 0x1f, UR4 ;  /* 0x0000001f3f057899 */ /* 0x000fc80008011404 */
[----:B------:R-:W-:-:S03]  /*1420*/  ULEA.HI UR5, UR5, UR4, URZ, 0x5 ;  /* 0x0000000405057291 */ /* 0x000fc6000f8f283f */
[----:B------:R-:W-:Y:S01]  /*1430*/  UMOV UR4, URZ ;  /* 0x0000003f00047c82 */ /* 0x000fe20008000000 */
[----:B------:R-:W-:-:S03]  /*1440*/  USHF.R.S32.HI UR9, URZ, 0x5, UR5 ;  /* 0x000000053f097899 */ /* 0x000fc60008011405 */
[----:B------:R-:W-:-:S09]  /*1450*/  UMOV UR5, URZ ;  /* 0x0000003f00057c82 */ /* 0x000fd20008000000 */
.L_x_172:
[----:B01----:R-:W-:Y:S01]  /*1460*/  LOP3.LUT R12, R0, 0x80, RZ, 0xc0, !PT ;  /* 0x00000080000c7812 */ /* 0x003fe200078ec0ff */
[----:B------:R-:W0:Y:S01]  /*1470*/  S2UR UR13, SR_CgaCtaId ;  /* 0x00000000000d79c3 */ /* 0x000e220000008800 */
[----:B------:R-:W-:Y:S01]  /*1480*/  UMOV UR12, 0x400 ;  /* 0x00000400000c7882 */ /* 0x000fe20000000000 */
[----:B------:R-:W-:Y:S01]  /*1490*/  UMOV UR6, URZ ;  /* 0x0000003f00067c82 */ /* 0x000fe20008000000 */
[----:B------:R-:W-:Y:S01]  /*14a0*/  SHF.R.U32.HI R12, RZ, 0x7, R12 ;  /* 0x00000007ff0c7819 */ /* 0x000fe2000001160c */
[----:B------:R-:W-:Y:S01]  /*14b0*/  UMOV UR7, URZ ;  /* 0x0000003f00077c82 */ /* 0x000fe20008000000 */
[----:B------:R-:W-:Y:S01]  /*14c0*/  UMOV UR18, UR5 ;  /* 0x0000000500127c82 */ /* 0x000fe20008000000 */
[----:B------:R-:W-:Y:S02]  /*14d0*/  CS2R R20, SRZ ;  /* 0x0000000000147805 */ /* 0x000fe4000001ff00 */
[----:B------:R-:W-:Y:S01]  /*14e0*/  CS2R R18, SRZ ;  /* 0x0000000000127805 */ /* 0x000fe2000001ff00 */
[----:B------:R-:W1:Y:S01]  /*14f0*/  LDC R13, c[0x0][0x28c] ;  /* 0x0000a300ff0d7b82 */ /* 0x000e620000000800 */
[----:B----4-:R-:W4:Y:S01]  /*1500*/  SHFL.IDX PT, R12, R12, RZ, 0x1f ;  /* 0x00001fff0c0c7589 */ /* 0x010f2200000e0000 */
[----:B------:R-:W-:-:S02]  /*1510*/  CS2R R22, SRZ ;  /* 0x0000000000167805 */ /* 0x000fc4000001ff00 */
[----:B------:R-:W-:Y:S02]  /*1520*/  CS2R R88, SRZ ;  /* 0x0000000000587805 */ /* 0x000fe4000001ff00 */
[----:B------:R-:W-:Y:S02]  /*1530*/  CS2R R90, SRZ ;  /* 0x00000000005a7805 */ /* 0x000fe4000001ff00 */
[----:B------:R-:W-:Y:S02]  /*1540*/  CS2R R92, SRZ ;  /* 0x00000000005c7805 */ /* 0x000fe4000001ff00 */
[----:B------:R-:W-:Y:S02]  /*1550*/  CS2R R94, SRZ ;  /* 0x00000000005e7805 */ /* 0x000fe4000001ff00 */
[----:B------:R-:W-:Y:S02]  /*1560*/  CS2R R98, SRZ ;  /* 0x0000000000627805 */ /* 0x000fe4000001ff00 */
        /* <DEDUP_REMOVED lines=16> */
[----:B-1----:R-:W-:Y:S02]  /*1670*/  ISETP.GE.AND P0, PT, R13, 0x1, PT ;  /* 0x000000010d00780c */ /* 0x002fe40003f06270 */
[----:B------:R-:W-:Y:S02]  /*1680*/  CS2R R130, SRZ ;  /* 0x0000000000827805 */ /* 0x000fe4000001ff00 */
[----:B----4-:R-:W-:-:S02]  /*1690*/  R2UR UR8, R12 ;  /* 0x000000000c0872ca */ /* 0x010fc400000e0000 */
[----:B------:R-:W-:Y:S02]  /*16a0*/  CS2R R132, SRZ ;  /* 0x0000000000847805 */ /* 0x000fe4000001ff00 */
[----:B------:R-:W-:Y:S02]  /*16b0*/  CS2R R134, SRZ ;  /* 0x0000000000867805 */ /* 0x000fe4000001ff00 */
[----:B------:R-:W-:Y:S02]  /*16c0*/  CS2R R136, SRZ ;  /* 0x0000000000887805 */ /* 0x000fe4000001ff00 */
[----:B------:R-:W-:Y:S02]  /*16d0*/  CS2R R138, SRZ ;  /* 0x00000000008a7805 */ /* 0x000fe4000001ff00 */
[----:B------:R-:W-:Y:S02]  /*16e0*/  CS2R R140, SRZ ;  /* 0x00000000008c7805 */ /* 0x000fe4000001ff00 */
[----:B------:R-:W-:Y:S01]  /*16f0*/  CS2R R142, SRZ ;  /* 0x00000000008e7805 */ /* 0x000fe2000001ff00 */
[----:B------:R-:W-:Y:S01]  /*1700*/  IMAD.MOV.U32 R145, RZ, RZ, RZ ;  /* 0x000000ffff917224 */ /* 0x000fe200078e00ff */
[----:B------:R-:W-:Y:S01]  /*1710*/  CS2R R56, SRZ ;  /* 0x0000000000387805 */ /* 0x000fe2000001ff00 */
[----:B------:R-:W-:Y:S01]  /*1720*/  IMAD.MOV.U32 R147, RZ, RZ, RZ ;  /* 0x000000ffff937224 */ /* 0x000fe200078e00ff */
[----:B------:R-:W-:Y:S01]  /*1730*/  CS2R R58, SRZ ;  /* 0x00000000003a7805 */ /* 0x000fe2000001ff00 */
[----:B------:R-:W-:Y:S01]  /*1740*/  IMAD.U32 R16, RZ, RZ, UR4 ;  /* 0x00000004ff107e24 */ /* 0x000fe2000f8e00ff */
[----:B------:R-:W-:Y:S01]  /*1750*/  CS2R R60, SRZ ;  /* 0x00000000003c7805 */ /* 0x000fe2000001ff00 */
[----:B------:R-:W-:Y:S01]  /*1760*/  ULEA.HI UR10, UR8, UR8, URZ, 0x1 ;  /* 0x00000008080a7291 */ /* 0x000fe2000f8f083f */
[----:B------:R-:W-:-:S02]  /*1770*/  CS2R R62, SRZ ;  /* 0x00000000003e7805 */ /* 0x000fc4000001ff00 */
[----:B------:R-:W-:Y:S02]  /*1780*/  CS2R R64, SRZ ;  /* 0x0000000000407805 */ /* 0x000fe4000001ff00 */
[----:B------:R-:W-:Y:S01]  /*1790*/  CS2R R66, SRZ ;  /* 0x0000000000427805 */ /* 0x000fe2000001ff00 */
[----:B------:R-:W-:Y:S01]  /*17a0*/  ULOP3.LUT UR11, UR10, 0x1ffffe, URZ, 0xc0, !UPT ;  /* 0x001ffffe0a0b7892 */ /* 0x000fe2000f8ec03f */
[----:B------:R-:W-:Y:S01]  /*17b0*/  CS2R R68, SRZ ;  /* 0x0000000000447805 */ /* 0x000fe2000001ff00 */
[----:B0-----:R-:W-:Y:S01]  /*17c0*/  ULEA UR10, UR13, UR12, 0x18 ;  /* 0x0000000c0d0a7291 */ /* 0x001fe2000f8ec03f */
[----:B------:R-:W-:Y:S01]  /*17d0*/  CS2R R70, SRZ ;  /* 0x0000000000467805 */ /* 0x000fe2000001ff00 */
[----:B------:R-:W-:Y:S01]  /*17e0*/  UIADD3 UR11, UR8, -UR11, URZ ;  /* 0x8000000b080b7290 */ /* 0x000fe2000fffe03f */
[----:B------:R-:W-:Y:S02]  /*17f0*/  CS2R R72, SRZ ;  /* 0x0000000000487805 */ /* 0x000fe4000001ff00 */
[----:B------:R-:W-:Y:S01]  /*1800*/  CS2R R74, SRZ ;  /* 0x00000000004a7805 */ /* 0x000fe2000001ff00 */
[----:B------:R-:W-:Y:S01]  /*1810*/  UMOV UR8, URZ ;  /* 0x0000003f00087c82 */ /* 0x000fe20008000000 */
[----:B------:R-:W-:Y:S01]  /*1820*/  ULEA UR11, UR11, UR10, 0xb ;  /* 0x0000000a0b0b7291 */ /* 0x000fe2000f8e583f */
[----:B------:R-:W-:-:S02]  /*1830*/  CS2R R76, SRZ ;  /* 0x00000000004c7805 */ /* 0x000fc4000001ff00 */
[----:B------:R-:W-:Y:S02]  /*1840*/  CS2R R78, SRZ ;  /* 0x00000000004e7805 */ /* 0x000fe4000001ff00 */
[----:B------:R-:W-:Y:S01]  /*1850*/  CS2R R80, SRZ ;  /* 0x0000000000507805 */ /* 0x000fe2000001ff00 */
[----:B------:R-:W-:Y:S01]  /*1860*/  UIADD3 UR11, UR11, 0x280, URZ ;  /* 0x000002800b0b7890 */ /* 0x000fe2000fffe03f */
[----:B------:R-:W-:Y:S02]  /*1870*/  CS2R R82, SRZ ;  /* 0x0000000000527805 */ /* 0x000fe4000001ff00 */
[----:B------:R-:W-:Y:S02]  /*1880*/  CS2R R84, SRZ ;  /* 0x0000000000547805 */ /* 0x000fe4000001ff00 */
[----:B------:R-:W-:Y:S01]  /*1890*/  CS2R R86, SRZ ;  /* 0x0000000000567805 */ /* 0x000fe2000001ff00 */
[----:B------:R-:W-:Y:S01]  /*18a0*/  USHF.R.U32.HI UR11, URZ, 0x4, UR11 ;  /* 0x000000043f0b7899 */ /* 0x000fe2000801160b */
[----:B------:R-:W-:-:S02]  /*18b0*/  CS2R R24, SRZ ;  /* 0x0000000000187805 */ /* 0x000fc4000001ff00 */
[----:B------:R-:W-:Y:S02]  /*18c0*/  CS2R R26, SRZ ;  /* 0x00000000001a7805 */ /* 0x000fe4000001ff00 */
[----:B------:R-:W-:Y:S01]  /*18d0*/  CS2R R28, SRZ ;  /* 0x00000000001c7805 */ /* 0x000fe2000001ff00 */
[----:B------:R-:W-:Y:S01]  /*18e0*/  ULOP3.LUT UR11, UR11, 0x3fff, URZ, 0xc0, !UPT ;  /* 0x00003fff0b0b7892 */ /* 0x000fe2000f8ec03f */
        /* <DEDUP_REMOVED lines=12> */
[----:B------:R-:W-:Y:S01]  /*19b0*/  CS2R R54, SRZ ;  /* 0x0000000000367805 */ /* 0x000fe2000001ff00 */
[----:B--23--:R-:W-:Y:S06]  /*19c0*/  @!P0 BRA `(.L_x_18) ;  /* 0x0000000800308947 */ /* 0x00cfec0003800000 */
[----:B------:R-:W-:-:S13]  /*19d0*/  ISETP.NE.AND P1, PT, R144, 0x3, PT ;  /* 0x000000039000780c */ /* 0x000fda0003f25270 */
[----:B------:R-:W-:Y:S05]  /*19e0*/  @!P1 BRA `(.L_x_19) ;  /* 0x0000000000049947 */ /* 0x000fea0003800000 */
[----:B------:R-:W-:Y:S01]  /*19f0*/  BPT.TRAP 0x1 ;  /* 0x000000040000795c */ /* 0x000fe20000300000 */
.L_x_19:
[----:B------:R-:W-:Y:S01]  /*1a00*/  ULEA UR7, UR5, UR10, 0x3 ;  /* 0x0000000a05077291 */ /* 0x000fe2000f8e183f */
[----:B------:R-:W-:-:S05]  /*1a10*/  IMAD.U32 R12, RZ, RZ, UR4 ;  /* 0x00000004ff0c7e24 */ /* 0x000fca000f8e00ff */
[----:B------:R-:W-:-:S04]  /*1a20*/  SHF.L.U32 R12, R12, 0x1f, RZ ;  /* 0x0000001f0c0c7819 */ /* 0x000fc800000006ff */
[----:B------:R0:W1:Y:S01]  /*1a30*/  SYNCS.PHASECHK.TRANS64.TRYWAIT P0, [UR7], R12 ;  /* 0x0000000cff0075a7 */ /* 0x0000620008000147 */
[----:B------:R-:W-:Y:S05]  /*1a40*/  @!P1 BRA `(.L_x_20) ;  /* 0x0000000000049947 */ /* 0x000fea0003800000 */
[----:B------:R-:W-:Y:S01]  /*1a50*/  BPT.TRAP 0x1 ;  /* 0x000000040000795c */ /* 0x000fe20000300000 */
.L_x_20:
[----:B------:R-:W-:Y:S01]  /*1a60*/  UMOV UR6, 0x1 ;  /* 0x0000000100067882 */ /* 0x000fe20000000000 */
[----:B------:R-:W-:Y:S01]  /*1a70*/  IMAD.MOV.U32 R20, RZ, RZ, RZ ;  /* 0x000000ffff147224 */ /* 0x000fe200078e00ff */
[----:B-1----:R-:W-:Y:S06]  /*1a80*/  @P0 BRA `(.L_x_21) ;  /* 0x0000000000080947 */ /* 0x002fec0003800000 */
[----:B------:R-:W1:Y:S02]  /*1a90*/  SYNCS.PHASECHK.TRANS64.TRYWAIT P0, [UR7], R12 ;  /* 0x0000000cff0075a7 */ /* 0x000e640008000147 */
[----:B-1----:R-:W-:Y:S05]  /*1aa0*/  @!P0 BRA `(.L_x_22) ;  /* 0x00000088001c8947 */ /* 0x002fea0003800000 */
.L_x_21:
[----:B------:R-:W-:Y:S01]  /*1ab0*/  UIADD3 UR7, UR10, 0x2c280, URZ ;  /* 0x0002c2800a077890 */ /* 0x000fe2000fffe03f */
[----:B------:R-:W-:Y:S01]  /*1ac0*/  WARPGROUP.ARRIVE ;  /* 0x00000000000079c5 */ /* 0x000fe20000000000 */
[----:B------:R-:W-:Y:S01]  /*1ad0*/  ULOP3.LUT UR12, UR11, 0x10000, URZ, 0xfc, !UPT ;  /* 0x000100000b0c7892 */ /* 0x000fe2000f8efc3f */
[----:B------:R-:W-:Y:S01]  /*1ae0*/  IMAD.MOV.U32 R21, RZ, RZ, RZ ;  /* 0x000000ffff157224 */ /* 0x000fe200078e00ff */
[----:B------:R-:W-:Y:S01]  /*1af0*/  USHF.R.U32.HI UR7, URZ, 0x4, UR7 ;  /* 0x000000043f077899 */ /* 0x000fe20008011607 */
[----:B------:R-:W-:Y:S01]  /*1b00*/  CS2R R18, SRZ ;  /* 0x0000000000127805 */ /* 0x000fe2000001ff00 */
[----:B------:R-:W-:Y:S01]  /*1b10*/  ULEA UR12, UR5, UR12, 0x9 ;  /* 0x0000000c050c7291 */ /* 0x000fe2000f8e483f */
[----:B------:R-:W-:Y:S01]  /*1b20*/  CS2R R22, SRZ ;  /* 0x0000000000167805 */ /* 0x000fe2000001ff00 */
[----:B------:R-:W-:Y:S01]  /*1b30*/  ULOP3.LUT UR7, UR7, 0x3fff, URZ, 0xc0, !UPT ;  /* 0x00003fff07077892 */ /* 0x000fe2000f8ec03f */
[----:B------:R-:W-:Y:S01]  /*1b40*/  CS2R R88, SRZ ;  /* 0x0000000000587805 */ /* 0x000fe2000001ff00 */
[----:B------:R-:W-:Y:S01]  /*1b50*/  UMOV UR13, 0xc0000010 ;  /* 0xc0000010000d7882 */ /* 0x000fe20000000000 */
[----:B------:R-:W-:Y:S01]  /*1b60*/  UMOV UR15, 0xc0000010 ;  /* 0xc0000010000f7882 */ /* 0x000fe20000000000 */
[----:B------:R-:W-:Y:S01]  /*1b70*/  ULOP3.LUT UR7, UR7, 0x10000, URZ, 0xfc, !UPT ;  /* 0x0001000007077892 */ /* 0x000fe2000f8efc3f */
[----:B------:R-:W-:-:S02]  /*1b80*/  CS2R R90, SRZ ;  /* 0x00000000005a7805 */ /* 0x000fc4000001ff00 */
[----:B------:R-:W-:Y:S02]  /*1b90*/  CS2R R92, SRZ ;  /* 0x00000000005c7805 */ /* 0x000fe4000001ff00 */
[----:B------:R-:W-:Y:S01]  /*1ba0*/  CS2R R94, SRZ ;  /* 0x00000000005e7805 */ /* 0x000fe2000001ff00 */
[----:B------:R-:W-:Y:S01]  /*1bb0*/  ULEA UR14, UR5, UR7, 0x7 ;  /* 0x00000007050e7291 */ /* 0x000fe2000f8e383f */
[----:B------:R-:W-:Y:S01]  /*1bc0*/  CS2R R98, SRZ ;  /* 0x0000000000627805 */ /* 0x000fe2000001ff00 */
[----:B------:R-:W-:Y:S01]  /*1bd0*/  UIADD3 UR7, UR12, 0x100, URZ ;  /* 0x000001000c077890 */ /* 0x000fe2000fffe03f */
[----:B------:R-:W-:Y:S02]  /*1be0*/  CS2R R96, SRZ ;  /* 0x0000000000607805 */ /* 0x000fe4000001ff00 */
[----:B------:R-:W-:Y:S02]  /*1bf0*/  CS2R R100, SRZ ;  /* 0x0000000000647805 */ /* 0x000fe4000001ff00 */
[----:B------:R-:W-:-:S02]  /*1c00*/  CS2R R102, SRZ ;  /* 0x0000000000667805 */ /* 0x000fc4000001ff00 */
[----:B------:R-:W-:Y:S02]  /*1c10*/  CS2R R104, SRZ ;  /* 0x0000000000687805 */ /* 0x000fe4000001ff00 */
[----:B------:R-:W-:Y:S02]  /*1c20*/  CS2R R106, SRZ ;  /* 0x00000000006a7805 */ /* 0x000fe4000001ff00 */
[----:B------:R-:W-:Y:S01]  /*1c30*/  CS2R R110, SRZ ;  /* 0x00000000006e7805 */ /* 0x000fe2000001ff00 */
[----:B------:R-:W-:Y:S01]  /*1c40*/  QGMMA.64x64x32.F32.E4M3.E4M3 R56, gdesc[UR12], RZ, !UPT ;  /* 0x00e000000c3879f3 */ /* 0x000fe2000c7008ff */
[----:B------:R-:W-:Y:S01]  /*1c50*/  UMOV UR12, UR7 ;  /* 0x00000007000c7c82 */ /* 0x000fe20008000000 */
[----:B------:R-:W-:Y:S01]  /*1c60*/  ULDC UR7, c[0x0][0x50c] ;  /* 0x0001430000077ab9 */ /* 0x000fe20000000800 */
[----:B------:R-:W-:Y:S01]  /*1c70*/  UMOV UR13, 0xc0000010 ;  /* 0xc0000010000d7882 */ /* 0x000fe20000000000 */
[----:B------:R-:W-:Y:S01]  /*1c80*/  UISETP.NE.AND UP0, UPT, UR7, 0x1, UPT ;  /* 0x000000010700788c */ /* 0x000fe2000bf05270 */
[----:B------:R-:W-:Y:S01]  /*1c90*/  QGMMA.64x64x32.F32.E4M3.E4M3 R24, gdesc[UR12], RZ, !UPT, gsb0 ;  /* 0x00e000000c1879f3 */ /* 0x000fe2000c0008ff */
[----:B------:R-:W-:-:S02]  /*1ca0*/  CS2R R108, SRZ ;  /* 0x00000000006c7805 */ /* 0x000fc4000001ff00 */
[----:B------:R-:W-:Y:S01]  /*1cb0*/  CS2R R112, SRZ ;  /* 0x0000000000707805 */ /* 0x000fe2000001ff00 */
[----:B------:R-:W-:Y:S01]  /*1cc0*/  USEL UR7, URZ, 0x1, UP0 ;  /* 0x000000013f077887 */ /* 0x000fe20008000000 */
[----:B------:R-:W-:Y:S02]  /*1cd0*/  CS2R R114, SRZ ;  /* 0x0000000000727805 */ /* 0x000fe4000001ff00 */
[----:B------:R-:W-:Y:S02]  /*1ce0*/  CS2R R116, SRZ ;  /* 0x0000000000747805 */ /* 0x000fe4000001ff00 */
[----:B------:R-:W-:Y:S02]  /*1cf0*/  CS2R R118, SRZ ;  /* 0x0000000000767805 */ /* 0x000fe4000001ff00 */
[----:B------:R-:W-:Y:S02]  /*1d00*/  CS2R R120, SRZ ;  /* 0x0000000000787805 */ /* 0x000fe4000001ff00 */
[----:B------:R-:W-:-:S02]  /*1d10*/  CS2R R122, SRZ ;  /* 0x00000000007a7805 */ /* 0x000fc4000001ff00 */
[----:B------:R-:W-:Y:S02]  /*1d20*/  ISETP.NE.AND P0, PT, RZ, UR7, PT ;  /* 0x00000007ff007c0c */ /* 0x000fe4000bf05270 */
        /* <DEDUP_REMOVED lines=9> */
[----:B------:R-:W-:Y:S01]  /*1dc0*/  CS2R R142, SRZ ;  /* 0x00000000008e7805 */ /* 0x000fe2000001ff00 */
[----:B------:R-:W-:Y:S02]  /*1dd0*/  IMAD.MOV.U32 R145, RZ, RZ, RZ ;  /* 0x000000ffff917224 */ /* 0x000fe400078e00ff */
[----:B------:R-:W-:Y:S01]  /*1de0*/  IMAD.MOV.U32 R147, RZ, RZ, RZ ;  /* 0x000000ffff937224 */ /* 0x000fe200078e00ff */
[----:B------:R-:W-:Y:S06]  /*1df0*/  @!P0 BRA `(.L_x_23) ;  /* 0x0000000400088947 */ /* 0x000fec0003800000 */
[----:B------:R-:W-:Y:S02]  /*1e00*/  WARPGROUP.DEPBAR.LE gsb0, 0x0 ;  /* 0x00008000000079c5 */ /* 0x000fe40000010000 */
[----:B------:R-:W-:-:S01]  /*1e10*/  FADD R147, RZ, R56 ;  /* 0x00000038ff937221 */ /* 0x000fc20000000000 */
[----:B------:R-:W-:Y:S01]  /*1e20*/  FADD R142, RZ, R57 ;  /* 0x00000039ff8e7221 */ /* 0x000fe20000000000 */
        /* <DEDUP_REMOVED lines=62> */
[----:B------:R-:W-:-:S06]  /*2210*/  UMOV UR6, URZ ;  /* 0x0000003f00067c82 */ /* 0x000fcc0008000000 */
.L_x_23:
[----:B------:R-:W-:-:S04]  /*2220*/  UIADD3 UR18, UR5, 0x1, URZ ;  /* 0x0000000105127890 */ /* 0x000fc8000fffe03f */
[----:B------:R-:W-:-:S04]  /*2230*/  UISETP.NE.AND UP0, UPT, UR18, 0x16, UPT ;  /* 0x000000161200788c */ /* 0x000fc8000bf05270 */
[----:B------:R-:W-:Y:S02]  /*2240*/  USEL UR8, URZ, 0x1, UP0 ;  /* 0x000000013f087887 */ /* 0x000fe40008000000 */
[----:B------:R-:W-:Y:S02]  /*2250*/  USEL UR18, UR18, URZ, UP0 ;  /* 0x0000003f12127287 */ /* 0x000fe40008000000 */
[----:B------:R-:W-:-:S06]  /*2260*/  ULOP3.LUT UR8, UR4, UR8, URZ, 0x3c, !UPT ;  /* 0x0000000804087292 */ /* 0x000fcc000f8e3c3f */
[----:B------:R-:W-:Y:S01]  /*2270*/  IMAD.U32 R16, RZ, RZ, UR8 ;  /* 0x00000008ff107e24 */ /* 0x000fe2000f8e00ff */
[----:B------:R-:W-:-:S06]  /*2280*/  UMOV UR8, 0x1 ;  /* 0x0000000100087882 */ /* 0x000fcc0000000000 */
.L_x_18:
[----:B------:R-:W-:-:S04]  /*2290*/  UISETP.LT.AND UP0, UPT, UR9, 0x1, UPT ;  /* 0x000000010900788c */ /* 0x000fc8000bf01270 */
[----:B------:R-:W-:-:S04]  /*22a0*/  USEL UR12, UR9, 0x1, UP0 ;  /* 0x00000001090c7887 */ /* 0x000fc80008000000 */
[----:B------:R-:W-:-:S04]  /*22b0*/  UIADD3 UR12, UR9, -UR12, URZ ;  /* 0x8000000c090c7290 */ /* 0x000fc8000fffe03f */
[----:B------:R-:W-:-:S06]  /*22c0*/  UISETP.GE.AND UP0, UPT, UR12, 0x1, UPT ;  /* 0x000000010c00788c */ /* 0x000fcc000bf06270 */
[----:B------:R-:W-:-:S13]  /*22d0*/  PLOP3.LUT P0, PT, PT, PT, UP0, 0x80, 0x0 ;  /* 0x000000000000781c */ /* 0x000fda0003f0f008 */
[----:B------:R-:W-:Y:S05]  /*22e0*/  @!P0 BRA `(.L_x_24) ;  /* 0x0000000800048947 */ /* 0x000fea0003800000 */
[----:B01----:R-:W-:Y:S01]  /*22f0*/  IMAD.U32 R12, RZ, RZ, UR12 ;  /* 0x0000000cff0c7e24 */ /* 0x003fe2000f8e00ff */
[----:B------:R-:W-:Y:S01]  /*2300*/  ULDC UR19, c[0x0][0x50c] ;  /* 0x0001430000137ab9 */ /* 0x000fe20000000800 */
[----:B------:R-:W-:-:S07]  /*2310*/  IMAD.U32 R13, RZ, RZ, UR5 ;  /* 0x00000005ff0d7e24 */ /* 0x000fce000f8e00ff */
.L_x_32:
[----:B------:R-:W-:-:S13]  /*2320*/  ISETP.NE.AND P1, PT, R144, 0x3, PT ;  /* 0x000000039000780c */ /* 0x000fda0003f25270 */
[----:B------:R-:W-:Y:S05]  /*2330*/  @!P1 BRA `(.L_x_25) ;  /* 0x0000000000049947 */ /* 0x000fea0003800000 */
[----:B------:R-:W-:Y:S01]  /*2340*/  BPT.TRAP 0x1 ;  /* 0x000000040000795c */ /* 0x000fe20000300000 */
.L_x_25:
[----:B------:R-:W0:Y:S01]  /*2350*/  S2UR UR12, SR_CgaCtaId ;  /* 0x00000000000c79c3 */ /* 0x000e220000008800 */
[----:B------:R-:W-:Y:S01]  /*2360*/  UMOV UR10, 0x400 ;  /* 0x00000400000a7882 */ /* 0x000fe20000000000 */
[----:B------:R-:W-:Y:S01]  /*2370*/  SHF.L.U32 R14, R16, 0x1f, RZ ;  /* 0x0000001f100e7819 */ /* 0x000fe200000006ff */
[----:B0-----:R-:W-:-:S04]  /*2380*/  ULEA UR10, UR12, UR10, 0x18 ;  /* 0x0000000a0c0a7291 */ /* 0x001fc8000f8ec03f */
[----:B------:R-:W-:-:S09]  /*2390*/  ULEA UR12, UR18, UR10, 0x3 ;  /* 0x0000000a120c7291 */ /* 0x000fd2000f8e183f */
[----:B------:R0:W1:Y:S01]  /*23a0*/  SYNCS.PHASECHK.TRANS64.TRYWAIT P0, [UR12], R14 ;  /* 0x0000000eff0075a7 */ /* 0x000062000800014c */
[----:B------:R-:W-:Y:S05]  /*23b0*/  @!P1 BRA `(.L_x_26) ;  /* 0x0000000000049947 */ /* 0x000fea0003800000 */
[----:B------:R-:W-:Y:S01]  /*23c0*/  BPT.TRAP 0x1 ;  /* 0x000000040000795c */ /* 0x000fe20000300000 */
.L_x_26:
[----:B-1----:R-:W-:Y:S05]  /*23d0*/  @P0 BRA `(.L_x_27) ;  /* 0x0000000000080947 */ /* 0x002fea0003800000 */
[----:B------:R-:W1:Y:S02]  /*23e0*/  SYNCS.PHASECHK.TRANS64.TRYWAIT P0, [UR12], R14 ;  /* 0x0000000eff0075a7 */ /* 0x000e64000800014c */
[----:B-1----:R-:W-:Y:S05]  /*23f0*/  @!P0 BRA `(.L_x_28) ;  /* 0x0000007c00e08947 */ /* 0x002fea0003800000 */
.L_x_27:
[----:B------:R-:W-:Y:S01]  /*2400*/  UIADD3 UR12, UR10, 0x2c280, URZ ;  /* 0x0002c2800a0c7890 */ /* 0x000fe2000fffe03f */
[----:B------:R-:W-:Y:S01]  /*2410*/  WARPGROUP.ARRIVE ;  /* 0x00000000000079c5 */ /* 0x000fe20000000000 */
[----:B------:R-:W-:Y:S02]  /*2420*/  UISETP.NE.AND UP0, UPT, UR7, URZ, UPT ;  /* 0x0000003f0700728c */ /* 0x000fe4000bf05270 */
[----:B------:R-:W-:Y:S02]  /*2430*/  USHF.R.U32.HI UR12, URZ, 0x4, UR12 ;  /* 0x000000043f0c7899 */ /* 0x000fe4000801160c */
[----:B------:R-:W-:Y:S02]  /*2440*/  USEL UR8, UR8, URZ, !UP0 ;  /* 0x0000003f08087287 */ /* 0x000fe4000c000000 */
[----:B------:R-:W-:Y:S02]  /*2450*/  ULOP3.LUT UR7, UR12, 0x3fff, URZ, 0xc0, !UPT ;  /* 0x00003fff0c077892 */ /* 0x000fe4000f8ec03f */
[----:B------:R-:W-:-:S02]  /*2460*/  ULOP3.LUT UR12, UR11, 0x10000, URZ, 0xfc, !UPT ;  /* 0x000100000b0c7892 */ /* 0x000fc4000f8efc3f */
[----:B------:R-:W-:Y:S02]  /*2470*/  ULOP3.LUT UR7, UR7, 0x10000, URZ, 0xfc, !UPT ;  /* 0x0001000007077892 */ /* 0x000fe4000f8efc3f */
[----:B------:R-:W-:Y:S02]  /*2480*/  UISETP.NE.U32.AND UP0, UPT, UR8, URZ, UPT ;  /* 0x0000003f0800728c */ /* 0x000fe4000bf05070 */
[----:B------:R-:W-:Y:S02]  /*2490*/  ULEA UR12, UR18, UR12, 0x9 ;  /* 0x0000000c120c7291 */ /* 0x000fe4000f8e483f */
[----:B------:R-:W-:Y:S02]  /*24a0*/  ULEA UR14, UR18, UR7, 0x7 ;  /* 0x00000007120e7291 */ /* 0x000fe4000f8e383f */
[----:B------:R-:W-:Y:S01]  /*24b0*/  UIADD3 UR7, UR12, 0x100, URZ ;  /* 0x000001000c077890 */ /* 0x000fe2000fffe03f */
[----:B------:R-:W-:Y:S01]  /*24c0*/  UMOV UR13, 0xc0000010 ;  /* 0xc0000010000d7882 */ /* 0x000fe20000000000 */
[----:B------:R-:W-:Y:S01]  /*24d0*/  UMOV UR15, 0xc0000010 ;  /* 0xc0000010000f7882 */ /* 0x000fe20000000000 */
[----:B------:R-:W-:-:S04]  /*24e0*/  UIADD3 UR6, UR6, 0x1, URZ ;  /* 0x0000000106067890 */ /* 0x000fc8000fffe03f */
[----:B------:R-:W-:Y:S01]  /*24f0*/  QGMMA.64x64x32.F32.E4M3.E4M3 R56, gdesc[UR12], R56, UP0 ;  /* 0x00e000000c3879f3 */ /* 0x000fe2000bf00838 */
[----:B------:R-:W-:Y:S01]  /*2500*/  UMOV UR12, UR7 ;  /* 0x00000007000c7c82 */ /* 0x000fe20008000000 */
[----:B------:R-:W-:Y:S02]  /*2510*/  UMOV UR13, 0xc0000010 ;  /* 0xc0000010000d7882 */ /* 0x000fe40000000000 */
[----:B------:R-:W-:Y:S01]  /*2520*/  QGMMA.64x64x32.F32.E4M3.E4M3 R24, gdesc[UR12], R24, UP0, gsb0 ;  /* 0x00e000000c1879f3 */ /* 0x000fe2000b800818 */
[----:B------:R-:W-:-:S04]  /*2530*/  UISETP.NE.AND UP0, UPT, UR6, UR19, UPT ;  /* 0x000000130600728c */ /* 0x000fc8000bf05270 */
[----:B------:R-:W-:-:S06]  /*2540*/  USEL UR7, URZ, 0x1, UP0 ;  /* 0x000000013f077887 */ /* 0x000fcc0008000000 */
[----:B------:R-:W-:Y:S01]  /*2550*/  ISETP.NE.AND P0, PT, RZ, UR7, PT ;  /* 0x00000007ff007c0c */ /* 0x000fe2000bf05270 */
[----:B------:R-:W-:-:S12]  /*2560*/  WARPGROUP.DEPBAR.LE gsb0, 0x1 ;  /* 0x00008000000079c5 */ /* 0x000fd80000010100 */
[----:B------:R-:W-:Y:S05]  /*2570*/  @!P0 BRA `(.L_x_29) ;  /* 0x0000000400088947 */ /* 0x000fea0003800000 */
[----:B------:R-:W-:Y:S02]  /*2580*/  WARPGROUP.DEPBAR.LE gsb0, 0x0 ;  /* 0x00008000000079c5 */ /* 0x000fe40000010000 */
[----:B------:R-:W-:-:S01]  /*2590*/  FADD R147, R56, R147 ;  /* 0x0000009338937221 */ /* 0x000fc20000000000 */
[----:B------:R-:W-:Y:S01]  /*25a0*/  FADD R142, R57, R142 ;  /* 0x0000008e398e7221 */ /* 0x000fe20000000000 */
        /* <DEDUP_REMOVED lines=62> */
[----:B------:R-:W-:-:S06]  /*2990*/  UMOV UR6, URZ ;  /* 0x0000003f00067c82 */ /* 0x000fcc0008000000 */
.L_x_29:
[----:B------:R-:W-:Y:S05]  /*29a0*/  @!P1 BRA `(.L_x_30) ;  /* 0x0000000000049947 */ /* 0x000fea0003800000 */
[----:B------:R-:W-:Y:S01]  /*29b0*/  BPT.TRAP 0x1 ;  /* 0x000000040000795c */ /* 0x000fe20000300000 */
.L_x_30:
[----:B------:R-:W-:-:S13]  /*29c0*/  ISETP.NE.AND P0, PT, R5, RZ, PT ;  /* 0x000000ff0500720c */ /* 0x000fda0003f05270 */
[----:B01----:R-:W-:-:S05]  /*29d0*/  @P0 LEA R14, R13, UR10, 0x3 ;  /* 0x0000000a0d0e0c11 */ /* 0x003fca000f8e18ff */
[----:B------:R-:W-:-:S05]  /*29e0*/  @P0 VIADD R15, R14, 0xb0 ;  /* 0x000000b00e0f0836 */ /* 0x000fca0000000000 */
[----:B------:R-:W-:-:S04]  /*29f0*/  @P0 PRMT R15, R6, 0x654, R15 ;  /* 0x00000654060f0816 */ /* 0x000fc8000000000f */
[----:B------:R0:W-:Y:S01]  /*2a00*/  @P0 SYNCS.ARRIVE.TRANS64.RED.A1T0 RZ, [R15+URZ], RZ ;  /* 0x000000ff0fff09a7 */ /* 0x0001e2000810043f */
[----:B------:R-:W-:-:S13]  /*2a10*/  ISETP.GT.U32.AND P0, PT, R4, 0x1, PT ;  /* 0x000000010400780c */ /* 0x000fda0003f04070 */
[----:B0-----:R-:W-:Y:S05]  /*2a20*/  @P0 BRA `(.L_x_31) ;  /* 0x0000000000040947 */ /* 0x001fea0003800000 */
[----:B------:R-:W-:Y:S01]  /*2a30*/  BPT.TRAP 0x1 ;  /* 0x000000040000795c */ /* 0x000fe20000300000 */
.L_x_31:
[----:B------:R-:W-:Y:S01]  /*2a40*/  UIADD3 UR18, UR18, 0x1, URZ ;  /* 0x0000000112127890 */ /* 0x000fe2000fffe03f */
[C---:B------:R-:W-:Y:S01]  /*2a50*/  ISETP.GT.AND P1, PT, R12.reuse, 0x1, PT ;  /* 0x000000010c00780c */ /* 0x040fe20003f24270 */
[----:B------:R-:W-:Y:S02]  /*2a60*/  VIADD R13, R13, 0x1 ;  /* 0x000000010d0d7836 */ /* 0x000fe40000000000 */
[----:B------:R-:W-:Y:S01]  /*2a70*/  UISETP.NE.AND UP0, UPT, UR18, 0x16, UPT ;  /* 0x000000161200788c */ /* 0x000fe2000bf05270 */
[----:B------:R-:W-:Y:S02]  /*2a80*/  VIADD R12, R12, 0xffffffff ;  /* 0xffffffff0c0c7836 */ /* 0x000fe40000000000 */
[C---:B------:R-:W-:Y:S01]  /*2a90*/  ISETP.NE.AND P0, PT, R13.reuse, 0x16, PT ;  /* 0x000000160d00780c */ /* 0x040fe20003f05270 */
[----:B------:R-:W-:Y:S02]  /*2aa0*/  USEL UR8, URZ, 0x1, UP0 ;  /* 0x000000013f087887 */ /* 0x000fe40008000000 */
[----:B------:R-:W-:Y:S01]  /*2ab0*/  USEL UR18, UR18, URZ, UP0 ;  /* 0x0000003f12127287 */ /* 0x000fe20008000000 */
[----:B------:R-:W-:-:S03]  /*2ac0*/  SEL R13, R13, RZ, P0 ;  /* 0x000000ff0d0d7207 */ /* 0x000fc60000000000 */
[----:B------:R-:W-:Y:S01]  /*2ad0*/  LOP3.LUT R16, R16, UR8, RZ, 0x3c, !PT ;  /* 0x0000000810107c12 */ /* 0x000fe2000f8e3cff */
[----:B------:R-:W-:Y:S01]  /*2ae0*/  UMOV UR8, 0x1 ;  /* 0x0000000100087882 */ /* 0x000fe20000000000 */
[----:B------:R-:W-:Y:S06]  /*2af0*/  @P1 BRA `(.L_x_32) ;  /* 0xfffffff800081947 */ /* 0x000fec000383ffff */
.L_x_24:
[----:B------:R-:W-:Y:S01]  /*2b00*/  UISETP.NE.AND UP0, UPT, UR6, URZ, UPT ;  /* 0x0000003f0600728c */ /* 0x000fe2000bf05270 */
[----:B01----:R-:W0:Y:S03]  /*2b10*/  LDC R12, c[0x0][0x28c] ;  /* 0x0000a300ff0c7b82 */ /* 0x003e260000000800 */
[----:B------:R-:W-:-:S06]  /*2b20*/  USEL UR6, URZ, 0x1, !UP0 ;  /* 0x000000013f067887 */ /* 0x000fcc000c000000 */
[----:B------:R-:W-:Y:S02]  /*2b30*/  ISETP.NE.AND P0, PT, RZ, UR6, PT ;  /* 0x00000006ff007c0c */ /* 0x000fe4000bf05270 */
[----:B0-----:R-:W-:-:S11]  /*2b40*/  ISETP.GE.AND P1, PT, R12, 0x1, PT ;  /* 0x000000010c00780c */ /* 0x001fd60003f26270 */
[----:B------:R-:W-:Y:S05]  /*2b50*/  @!P0 BRA `(.L_x_33) ;  /* 0x0000000400048947 */ /* 0x000fea0003800000 */
[----:B------:R-:W-:Y:S02]  /*2b60*/  WARPGROUP.DEPBAR.LE gsb0, 0x0 ;  /* 0x00008000000079c5 */ /* 0x000fe40000010000 */
[----:B------:R-:W-:Y:S01]  /*2b70*/  FADD R147, R56, R147 ;  /* 0x0000009338937221 */ /* 0x000fe20000000000 */
        /* <DEDUP_REMOVED lines=62> */
[----:B------:R-:W-:-:S07]  /*2f60*/  FADD R20, R20, R55 ;  /* 0x0000003714147221 */ /* 0x000fce0000000000 */
.L_x_33:
[----:B------:R-:W-:Y:S02]  /*2f70*/  WARPGROUP.DEPBAR.LE gsb0, 0x0 ;  /* 0x00008000000079c5 */ /* 0x000fe40000010000 */
[----:B------:R-:W-:Y:S05]  /*2f80*/  @!P1 BRA `(.L_x_34) ;  /* 0x0000000000549947 */ /* 0x000fea0003800000 */
[----:B------:R-:W-:-:S13]  /*2f90*/  ISETP.NE.AND P0, PT, R144, 0x3, PT ;  /* 0x000000039000780c */ /* 0x000fda0003f05270 */
[----:B------:R-:W-:Y:S05]  /*2fa0*/  @!P0 BRA `(.L_x_35) ;  /* 0x0000000000048947 */ /* 0x000fea0003800000 */
[----:B------:R-:W-:Y:S01]  /*2fb0*/  BPT.TRAP 0x1 ;  /* 0x000000040000795c */ /* 0x000fe20000300000 */
.L_x_35:
[----:B------:R-:W-:Y:S01]  /*2fc0*/  ISETP.NE.AND P0, PT, R5, RZ, PT ;  /* 0x000000ff0500720c */ /* 0x000fe20003f05270 */
[----:B------:R-:W-:Y:S01]  /*2fd0*/  BSSY B0, `(.L_x_36) ;  /* 0x000000e000007945 */ /* 0x000fe20003800000 */
[----:B------:R-:W-:-:S11]  /*2fe0*/  ISETP.GT.U32.AND P1, PT, R4, 0x1, PT ;  /* 0x000000010400780c */ /* 0x000fd60003f24070 */
[----:B------:R-:W-:Y:S05]  /*2ff0*/  @!P0 BRA `(.L_x_37) ;  /* 0x00000000002c8947 */ /* 0x000fea0003800000 */
[----:B------:R-:W-:-:S04]  /*3000*/  UISETP.LT.AND UP0, UPT, UR9, 0x1, UPT ;  /* 0x000000010900788c */ /* 0x000fc8000bf01270 */
[----:B------:R-:W-:-:S04]  /*3010*/  USEL UR8, UR9, 0x1, UP0 ;  /* 0x0000000109087887 */ /* 0x000fc80008000000 */
[----:B------:R-:W-:-:S04]  /*3020*/  UIADD3 UR8, UR5, UR9, -UR8 ;  /* 0x0000000905087290 */ /* 0x000fc8000fffe808 */
[----:B------:R-:W-:-:S04]  /*3030*/  UIMAD.WIDE.U32 UR6, UR8, -0x45d1745d, URZ ;  /* 0xba2e8ba3080678a5 */ /* 0x000fc8000f8e003f */
[----:B------:R-:W-:-:S04]  /*3040*/  USHF.R.U32.HI UR6, URZ, 0x4, UR7 ;  /* 0x000000043f067899 */ /* 0x000fc80008011607 */
[----:B------:R-:W-:-:S04]  /*3050*/  UIMAD UR8, UR6, -0x16, UR8 ;  /* 0xffffffea060878a4 */ /* 0x000fc8000f8e0208 */
[----:B------:R-:W-:-:S04]  /*3060*/  ULEA UR8, UR8, UR10, 0x3 ;  /* 0x0000000a08087291 */ /* 0x000fc8000f8e183f */
[----:B------:R-:W-:-:S06]  /*3070*/  UIADD3 UR8, UR8, 0xb0, URZ ;  /* 0x000000b008087890 */ /* 0x000fcc000fffe03f */
[----:B------:R-:W-:-:S05]  /*3080*/  IMAD.U32 R13, RZ, RZ, UR8 ;  /* 0x00000008ff0d7e24 */ /* 0x000fca000f8e00ff */
[----:B------:R-:W-:-:S04]  /*3090*/  PRMT R12, R6, 0x654, R13 ;  /* 0x00000654060c7816 */ /* 0x000fc8000000000d */
[----:B------:R0:W-:Y:S03]  /*30a0*/  SYNCS.ARRIVE.TRANS64.RED.A1T0 RZ, [R12+URZ], RZ ;  /* 0x000000ff0cff79a7 */ /* 0x0001e6000810043f */
.L_x_37:
[----:B------:R-:W-:Y:S05]  /*30b0*/  BSYNC B0 ;  /* 0x0000000000007941 */ /* 0x000fea0003800000 */
.L_x_36:
[----:B------:R-:W-:Y:S05]  /*30c0*/  @P1 BRA `(.L_x_34) ;  /* 0x0000000000041947 */ /* 0x000fea0003800000 */
[----:B------:R-:W-:Y:S01]  /*30d0*/  BPT.TRAP 0x1 ;  /* 0x000000040000795c */ /* 0x000fe20000300000 */
.L_x_34:
[----:B------:R-:W1:Y:S01]  /*30e0*/  LDC R16, c[0x0][0x288] ;  /* 0x0000a200ff107b82 */ /* 0x000e620000000800 */
[----:B------:R-:W-:Y:S01]  /*30f0*/  IMAD.SHL.U32 R33, R11, 0x40, RZ ;  /* 0x000000400b217824 */ /* 0x000fe200078e00ff */
[--C-:B0-----:R-:W-:Y:S01]  /*3100*/  SHF.R.U32.HI R12, RZ, 0x2, R0.reuse ;  /* 0x00000002ff0c7819 */ /* 0x101fe20000011600 */
[----:B------:R-:W-:Y:S01]  /*3110*/  UIADD3 UR5, UR9, UR5, URZ ;  /* 0x0000000509057290 */ /* 0x000fe2000fffe03f */
[----:B------:R-:W-:Y:S01]  /*3120*/  LOP3.LUT R14, R0, 0x60, RZ, 0xc0, !PT ;  /* 0x00000060000e7812 */ /* 0x000fe200078ec0ff */
[----:B------:R-:W-:Y:S01]  /*3130*/  IMAD.SHL.U32 R34, R10, 0x100, RZ ;  /* 0x000001000a227824 */ /* 0x000fe200078e00ff */
[----:B------:R-:W-:Y:S01]  /*3140*/  SHF.R.U32.HI R15, RZ, 0x7, R0 ;  /* 0x00000007ff0f7819 */ /* 0x000fe20000011600 */
[----:B------:R-:W-:Y:S01]  /*3150*/  UISETP.GT.U32.AND UP0, UPT, UR5, 0x15, UPT ;  /* 0x000000150500788c */ /* 0x000fe2000bf04070 */
[----:B------:R-:W-:Y:S01]  /*3160*/  LOP3.LUT R13, R12, 0x7, RZ, 0xc0, !PT ;  /* 0x000000070c0d7812 */ /* 0x000fe200078ec0ff */
[C---:B------:R-:W-:Y:S01]  /*3170*/  IMAD.SHL.U32 R26, R0.reuse, 0x2, RZ ;  /* 0x00000002001a7824 */ /* 0x040fe200078e00ff */
[----:B------:R-:W-:Y:S01]  /*3180*/  SHF.R.U32.HI R14, RZ, 0x1, R14 ;  /* 0x00000001ff0e7819 */ /* 0x000fe2000001160e */
[----:B------:R-:W-:Y:S01]  /*3190*/  ULDC UR12, c[0x0][0x284] ;  /* 0x0000a100000c7ab9 */ /* 0x000fe20000000800 */
[----:B------:R-:W-:Y:S01]  /*31a0*/  LOP3.LUT R12, R15, 0x1, RZ, 0xc0, !PT ;  /* 0x000000010f0c7812 */ /* 0x000fe200078ec0ff */
[----:B------:R-:W-:Y:S01]  /*31b0*/  UISETP.LT.U32.AND UP0, UPT, UR9, 0x16, UP0 ;  /* 0x000000160900788c */ /* 0x000fe20008701070 */
[----:B------:R-:W-:Y:S01]  /*31c0*/  IADD3 R17, RZ, -R14, -R13 ;  /* 0x8000000eff117210 */ /* 0x000fe20007ffe80d */
[----:B------:R-:W-:Y:S01]  /*31d0*/  UISETP.GE.U32.AND UP1, UPT, UR9, 0x16, UPT ;  /* 0x000000160900788c */ /* 0x000fe2000bf26070 */
[----:B------:R-:W-:Y:S01]  /*31e0*/  LOP3.LUT R15, R0, 0x3, RZ, 0xc0, !PT ;  /* 0x00000003000f7812 */ /* 0x000fe200078ec0ff */
[C---:B------:R-:W-:Y:S01]  /*31f0*/  IMAD.SHL.U32 R24, R12.reuse, 0x40, RZ ;  /* 0x000000400c187824 */ /* 0x040fe200078e00ff */
[----:B------:R-:W-:Y:S01]  /*3200*/  SHF.R.S32.HI R29, RZ, 0x1f, R7 ;  /* 0x0000001fff1d7819 */ /* 0x000fe20000011407 */
[----:B------:R-:W-:Y:S01]  /*3210*/  UIMAD.WIDE.U32 UR6, UR5, -0x45d1745d, URZ ;  /* 0xba2e8ba3050678a5 */ /* 0x000fe2000f8e003f */
[C---:B------:R-:W-:Y:S01]  /*3220*/  LOP3.LUT R26, R33.reuse, 0x6, R26, 0xf8, !PT ;  /* 0x00000006211a7812 */ /* 0x040fe200078ef81a */
[----:B------:R-:W-:Y:S01]  /*3230*/  USEL UR8, URZ, 0x1, !UP0 ;  /* 0x000000013f087887 */ /* 0x000fe2000c000000 */
[----:B------:R-:W-:Y:S01]  /*3240*/  IMAD R17, R12, -0x40, R17 ;  /* 0xffffffc00c117824 */ /* 0x000fe200078e0211 */
[----:B------:R-:W-:Y:S01]  /*3250*/  ULDC.64 UR10, c[0x0][0x5d0] ;  /* 0x00017400000a7ab9 */ /* 0x000fe20000000a00 */
[----:B-1----:R-:W-:Y:S01]  /*3260*/  ISETP.GE.AND P0, PT, R33, R16, PT ;  /* 0x000000102100720c */ /* 0x002fe20003f06270 */
[----:B------:R-:W-:Y:S01]  /*3270*/  IMAD R12, R15, -0x2, R16 ;  /* 0xfffffffe0f0c7824 */ /* 0x000fe200078e0210 */
[----:B------:R-:W-:Y:S01]  /*3280*/  SHF.R.S32.HI R27, RZ, 0x1f, R26 ;  /* 0x0000001fff1b7819 */ /* 0x000fe2000001141a */
[----:B------:R-:W-:Y:S01]  /*3290*/  IMAD R16, R29, UR10, RZ ;  /* 0x0000000a1d107c24 */ /* 0x000fe2000f8e02ff */
[----:B------:R-:W-:Y:S01]  /*32a0*/  ISETP.GE.OR P0, PT, R34, UR12, P0 ;  /* 0x0000000c22007c0c */ /* 0x000fe20008706670 */
[----:B------:R-:W-:Y:S01]  /*32b0*/  USHF.R.U32.HI UR6, URZ, 0x4, UR7 ;  /* 0x000000043f067899 */ /* 0x000fe20008011607 */
[----:B------:R-:W-:Y:S01]  /*32c0*/  LOP3.LUT R35, R24, 0x40, R13, 0xe2, !PT ;  /* 0x0000004018237812 */ /* 0x000fe200078ee20d */
[----:B------:R-:W-:Y:S01]  /*32d0*/  ULOP3.LUT UR4, UR4, UR8, URZ, 0x3c, !UPT ;  /* 0x0000000804047292 */ /* 0x000fe2000f8e3c3f */
[----:B------:R-:W-:Y:S01]  /*32e0*/  IMAD.WIDE R24, R10, 0x100, RZ ;  /* 0x000001000a187825 */ /* 0x000fe200078e02ff */
[----:B------:R-:W-:Y:S01]  /*32f0*/  UIMAD UR5, UR6, -0x16, UR5 ;  /* 0xffffffea060578a4 */ /* 0x000fe2000f8e0205 */
[----:B------:R-:W-:Y:S01]  /*3300*/  IADD3 R34, -R34, UR12, R17 ;  /* 0x0000000c22227c10 */ /* 0x000fe2000fffe111 */
[----:B------:R-:W-:Y:S01]  /*3310*/  @UP1 ULOP3.LUT UR4, UR4, 0x1, UR6, 0x78, !UPT ;  /* 0x0000000104041892 */ /* 0x000fe2000f8e7806 */
[C---:B------:R-:W-:Y:S01]  /*3320*/  IMAD R13, R7.reuse, UR11, R16 ;  /* 0x0000000b070d7c24 */ /* 0x040fe2000f8e0210 */
[----:B------:R-:W-:Y:S01]  /*3330*/  LOP3.LUT R35, R24, R35, R14, 0xfe, !PT ;  /* 0x0000002318237212 */ /* 0x000fe200078efe0e */
[----:B------:R-:W-:-:S04]  /*3340*/  IMAD.WIDE.U32 R10, R7, UR10, R26 ;  /* 0x0000000a070a7c25 */ /* 0x000fc8000f8e001a */
[----:B------:R-:W-:Y:S02]  /*3350*/  IMAD.IADD R11, R11, 0x1, R13 ;  /* 0x000000010b0b7824 */ /* 0x000fe400078e020d */
[----:B------:R-:W-:Y:S02]  /*3360*/  IMAD.IADD R33, R12, 0x1, -R33 ;  /* 0x000000010c217824 */ /* 0x000fe400078e0a21 */
[----:B------:R-:W-:Y:S01]  /*3370*/  IMAD.MOV.U32 R32, RZ, RZ, -0x1 ;  /* 0xffffffffff207424 */ /* 0x000fe200078e00ff */
[----:B------:R-:W-:Y:S06]  /*3380*/  @P0 BRA `(.L_x_38) ;  /* 0x0000004800040947 */ /* 0x000fec0003800000 */
[----:B------:R-:W0:Y:S01]  /*3390*/  LDC.64 R30, c[0x0][0x5c8] ;  /* 0x00017200ff1e7b82 */ /* 0x000e220000000a00 */
[----:B------:R-:W-:Y:S01]  /*33a0*/  ULDC.64 UR6, c[0x0][0x5c0] ;  /* 0x0001700000067ab9 */ /* 0x000fe20000000a00 */
[----:B------:R-:W-:Y:S01]  /*33b0*/  BSSY B0, `(.L_x_38) ;  /* 0x000047e000007945 */ /* 0x000fe20003800000 */
[-C--:B0-----:R-:W-:Y:S02]  /*33c0*/  IMAD R12, R25, R30.reuse, RZ ;  /* 0x0000001e190c7224 */ /* 0x081fe400078e02ff */
[----:B------:R-:W-:-:S04]  /*33d0*/  IMAD.WIDE.U32 R10, R35, R30, R10 ;  /* 0x0000001e230a7225 */ /* 0x000fc800078e000a */
[----:B------:R-:W-:Y:S01]  /*33e0*/  IMAD R15, R35, R31, R12 ;  /* 0x0000001f230f7224 */ /* 0x000fe200078e020c */
[----:B------:R-:W-:Y:S01]  /*33f0*/  IADD3 R16, P4, R10, UR6, RZ ;  /* 0x000000060a107c10 */ /* 0x000fe2000ff9e0ff */
[C---:B------:R-:W-:Y:S01]  /*3400*/  IMAD.SHL.U32 R13, R30.reuse, 0x80, RZ ;  /* 0x000000801e0d7824 */ /* 0x040fe200078e00ff */
[C---:B------:R-:W-:Y:S01]  /*3410*/  LEA R28, P2, R30.reuse, R10, 0x3 ;  /* 0x0000000a1e1c7211 */ /* 0x040fe200078418ff */
[----:B------:R-:W-:Y:S01]  /*3420*/  IMAD.IADD R36, R11, 0x1, R15 ;  /* 0x000000010b247824 */ /* 0x000fe200078e020f */
[----:B------:R-:W-:Y:S02]  /*3430*/  SHF.L.U64.HI R11, R30, 0x7, R31 ;  /* 0x000000071e0b7819 */ /* 0x000fe4000001021f */
[----:B------:R-:W-:Y:S02]  /*3440*/  IADD3 R12, P1, P0, R10, UR6, R13 ;  /* 0x000000060a0c7c10 */ /* 0x000fe4000f83e00d */
[----:B------:R-:W-:Y:S02]  /*3450*/  IADD3.X R17, R36, UR7, RZ, P4, !PT ;  /* 0x0000000724117c10 */ /* 0x000fe4000a7fe4ff */
[----:B---3-5:R-:W-:-:S02]  /*3460*/  FSETP.NEU.AND P4, PT, R9, RZ, PT ;  /* 0x000000ff0900720b */ /* 0x028fc40003f8d000 */
[----:B------:R-:W-:Y:S02]  /*3470*/  LEA.HI.X R30, R30, R36, R31, 0x3, P2 ;  /* 0x000000241e1e7211 */ /* 0x000fe400010f1c1f */
[C---:B------:R-:W-:Y:S02]  /*3480*/  IADD3 R14, P2, R28.reuse, UR6, RZ ;  /* 0x000000061c0e7c10 */ /* 0x040fe4000ff5e0ff */
[----:B------:R-:W-:Y:S02]  /*3490*/  IADD3 R10, P5, P6, R28, UR6, R13 ;  /* 0x000000061c0a7c10 */ /* 0x000fe4000febe00d */
[--C-:B------:R-:W-:Y:S02]  /*34a0*/  IADD3.X R13, R36, UR7, R11.reuse, P1, P0 ;  /* 0x00000007240d7c10 */ /* 0x100fe40008fe040b */
[C---:B------:R-:W-:Y:S02]  /*34b0*/  IADD3.X R15, R30.reuse, UR7, RZ, P2, !PT ;  /* 0x000000071e0f7c10 */ /* 0x040fe400097fe4ff */
[----:B------:R-:W-:Y:S01]  /*34c0*/  IADD3.X R11, R30, UR7, R11, P5, P6 ;  /* 0x000000071e0b7c10 */ /* 0x000fe2000afec40b */
[----:B------:R-:W-:Y:S06]  /*34d0*/  @!P4 BRA `(.L_x_39) ;  /* 0x00000034009cc947 */ /* 0x000fec0003800000 */
[----:B------:R-:W-:Y:S01]  /*34e0*/  ULDC.64 UR6, c[0x0][0x5b8] ;  /* 0x00016e0000067ab9 */ /* 0x000fe20000000a00 */
[----:B------:R-:W-:Y:S01]  /*34f0*/  ISETP.GE.AND P0, PT, R34, 0x1, PT ;  /* 0x000000012200780c */ /* 0x000fe20003f06270 */
[----:B------:R-:W-:Y:S01]  /*3500*/  IMAD R28, R29, UR6, RZ ;  /* 0x000000061d1c7c24 */ /* 0x000fe2000f8e02ff */
[----:B------:R-:W-:Y:S01]  /*3510*/  ULDC.64 UR10, c[0x0][0x5a8] ;  /* 0x00016a00000a7ab9 */ /* 0x000fe20000000a00 */
[----:B------:R-:W-:Y:S01]  /*3520*/  IMAD.WIDE.U32 R26, R7, UR6, R26 ;  /* 0x00000006071a7c25 */ /* 0x000fe2000f8e001a */
[----:B------:R-:W-:Y:S01]  /*3530*/  ISETP.LT.OR P4, PT, R33, 0x1, !P0 ;  /* 0x000000012100780c */ /* 0x000fe20004781670 */
[----:B------:R-:W-:Y:S02]  /*3540*/  BSSY B1, `(.L_x_40) ;  /* 0x000000c000017945 */ /* 0x000fe40003800000 */
[----:B------:R-:W-:Y:S01]  /*3550*/  IMAD R7, R7, UR7, R28 ;  /* 0x0000000707077c24 */ /* 0x000fe2000f8e021c */
[----:B------:R-:W-:Y:S02]  /*3560*/  ULDC.64 UR6, c[0x0][0x5b0] ;  /* 0x00016c0000067ab9 */ /* 0x000fe40000000a00 */
[----:B------:R-:W-:-:S02]  /*3570*/  IMAD R30, R25, UR6, RZ ;  /* 0x00000006191e7c24 */ /* 0x000fc4000f8e02ff */
[----:B------:R-:W-:Y:S02]  /*3580*/  IMAD.IADD R27, R27, 0x1, R7 ;  /* 0x000000011b1b7824 */ /* 0x000fe400078e0207 */
[C---:B------:R-:W-:Y:S02]  /*3590*/  IMAD R7, R35.reuse, UR7, R30 ;  /* 0x0000000723077c24 */ /* 0x040fe4000f8e021e */
[----:B------:R-:W-:-:S03]  /*35a0*/  IMAD.WIDE.U32 R28, R35, UR6, R26 ;  /* 0x00000006231c7c25 */ /* 0x000fc6000f8e001a */
[----:B------:R-:W-:-:S04]  /*35b0*/  IADD3 R28, P1, R28, UR10, RZ ;  /* 0x0000000a1c1c7c10 */ /* 0x000fc8000ff3e0ff */
[--C-:B------:R-:W-:Y:S02]  /*35c0*/  IADD3.X R29, R29, UR11, R7.reuse, P1, !PT ;  /* 0x0000000b1d1d7c10 */ /* 0x100fe40008ffe407 */
[----:B------:R-:W-:Y:S01]  /*35d0*/  PRMT R7, RZ, 0x7610, R7 ;  /* 0x00007610ff077816 */ /* 0x000fe20000000007 */
[----:B------:R-:W-:Y:S06]  /*35e0*/  @P4 BRA `(.L_x_41) ;  /* 0x0000000000044947 */ /* 0x000fec0003800000 */
[----:B------:R0:W5:Y:S02]  /*35f0*/  LDG.E.U8 R7, desc[UR16][R28.64] ;  /* 0x000000101c077981 */ /* 0x000164000c1e1100 */
.L_x_41:
[----:B------:R-:W-:Y:S05]  /*3600*/  BSYNC B1 ;  /* 0x0000000000017941 */ /* 0x000fea0003800000 */
.L_x_40:
[----:B-----5:R-:W-:Y:S01]  /*3610*/  LOP3.LUT R7, R7, 0xff, RZ, 0xc0, !PT ;  /* 0x000000ff07077812 */ /* 0x020fe200078ec0ff */
[----:B------:R-:W-:Y:S01]  /*3620*/  BSSY B1, `(.L_x_42) ;  /* 0x000000b000017945 */ /* 0x000fe20003800000 */
[----:B------:R-:W-:Y:S02]  /*3630*/  ISETP.LT.OR P2, PT, R33, 0x2, !P0 ;  /* 0x000000022100780c */ /* 0x000fe40004741670 */
[----:B------:R-:W-:-:S05]  /*3640*/  F2FP.F16.E4M3.UNPACK_B R7, R7 ;  /* 0x00000007ff07723e */ /* 0x000fca00020006ff */
[----:B------:R-:W-:Y:S01]  /*3650*/  HADD2.F32 R30, -RZ, R7.H0_H0 ;  /* 0x20000007ff1e7230 */ /* 0x000fe20000004100 */
[----:B------:R-:W-:-:S04]  /*3660*/  PRMT R7, RZ, 0x7610, R7 ;  /* 0x00007610ff077816 */ /* 0x000fc80000000007 */
[----:B------:R-:W-:-:S04]  /*3670*/  FMUL R30, R30, R9 ;  /* 0x000000091e1e7220 */ /* 0x000fc80000400000 */
[----:B--2---:R-:W-:-:S05]  /*3680*/  FFMA R30, R147, R8, R30 ;  /* 0x00000008931e7223 */ /* 0x004fca000000001e */
[----:B------:R-:W-:-:S05]  /*3690*/  F2FP.SATFINITE.E4M3.F32.PACK_AB_MERGE_C R31, RZ, R30, RZ ;  /* 0x0000001eff1f723e */ /* 0x000fca00048070ff */
[----:B------:R1:W-:Y:S01]  /*36a0*/  @!P4 STG.E.U8 desc[UR16][R16.64], R31 ;  /* 0x0000001f1000c986 */ /* 0x0003e2000c101110 */
[----:B------:R-:W-:Y:S05]  /*36b0*/  @P2 BRA `(.L_x_43) ;  /* 0x0000000000042947 */ /* 0x000fea0003800000 */
[----:B------:R2:W5:Y:S02]  /*36c0*/  LDG.E.U8 R7, desc[UR16][R28.64+0x1] ;  /* 0x000001101c077981 */ /* 0x000564000c1e1100 */
.L_x_43:
[----:B------:R-:W-:Y:S05]  /*36d0*/  BSYNC B1 ;  /* 0x0000000000017941 */ /* 0x000fea0003800000 */
.L_x_42:
[----:B-----5:R-:W-:Y:S01]  /*36e0*/  LOP3.LUT R7, R7, 0xff, RZ, 0xc0, !PT ;  /* 0x000000ff07077812 */ /* 0x020fe200078ec0ff */
[----:B------:R-:W-:Y:S01]  /*36f0*/  BSSY B1, `(.L_x_44) ;  /* 0x0000013000017945 */ /* 0x000fe20003800000 */
[----:B------:R-:W-:Y:S02]  /*3700*/  IADD3 R37, P1, R35, 0x8, RZ ;  /* 0x0000000823257810 */ /* 0x000fe40007f3e0ff */
[----:B------:R-:W-:-:S03]  /*3710*/  F2FP.F16.E4M3.UNPACK_B R7, R7 ;  /* 0x00000007ff07723e */ /* 0x000fc600020006ff */
[----:B-1----:R-:W-:Y:S01]  /*3720*/  IMAD.X R31, RZ, RZ, R25, P1 ;  /* 0x000000ffff1f7224 */ /* 0x002fe200008e0619 */
[----:B------:R-:W-:Y:S01]  /*3730*/  ISETP.GE.AND P1, PT, R34, 0x9, PT ;  /* 0x000000092200780c */ /* 0x000fe20003f26270 */
[----:B------:R-:W-:Y:S02]  /*3740*/  HADD2.F32 R30, -RZ, R7.H0_H0 ;  /* 0x20000007ff1e7230 */ /* 0x000fe40000004100 */
[----:B------:R-:W-:Y:S01]  /*3750*/  IMAD R36, R31, UR6, RZ ;  /* 0x000000061f247c24 */ /* 0x000fe2000f8e02ff */
[----:B------:R-:W-:Y:S02]  /*3760*/  ISETP.LT.OR P5, PT, R33, 0x1, !P1 ;  /* 0x000000012100780c */ /* 0x000fe40004fa1670 */
[----:B------:R-:W-:Y:S01]  /*3770*/  FMUL R7, R30, R9 ;  /* 0x000000091e077220 */ /* 0x000fe20000400000 */
[----:B------:R-:W-:-:S04]  /*3780*/  IMAD.WIDE.U32 R30, R37, UR6, R26 ;  /* 0x00000006251e7c25 */ /* 0x000fc8000f8e001a */
[----:B------:R-:W-:Y:S01]  /*3790*/  FFMA R7, R142, R8, R7 ;  /* 0x000000088e077223 */ /* 0x000fe20000000007 */
[----:B------:R-:W-:Y:S01]  /*37a0*/  IMAD R37, R37, UR7, R36 ;  /* 0x0000000725257c24 */ /* 0x000fe2000f8e0224 */
[----:B------:R-:W-:-:S03]  /*37b0*/  IADD3 R30, P4, R30, UR10, RZ ;  /* 0x0000000a1e1e7c10 */ /* 0x000fc6000ff9e0ff */
[----:B------:R-:W-:Y:S02]  /*37c0*/  F2FP.SATFINITE.E4M3.F32.PACK_AB_MERGE_C R39, RZ, R7, RZ ;  /* 0x00000007ff27723e */ /* 0x000fe400048070ff */
[----:B------:R-:W-:Y:S02]  /*37d0*/  IADD3.X R31, R31, UR11, R37, P4, !PT ;  /* 0x0000000b1f1f7c10 */ /* 0x000fe4000a7fe425 */
[----:B------:R-:W-:Y:S01]  /*37e0*/  PRMT R7, RZ, 0x7610, R7 ;  /* 0x00007610ff077816 */ /* 0x000fe20000000007 */
[----:B------:R1:W-:Y:S01]  /*37f0*/  @!P2 STG.E.U8 desc[UR16][R16.64+0x1], R39 ;  /* 0x000001271000a986 */ /* 0x0003e2000c101110 */
[----:B------:R-:W-:Y:S05]  /*3800*/  @P5 BRA `(.L_x_45) ;  /* 0x0000000000045947 */ /* 0x000fea0003800000 */
[----:B------:R3:W5:Y:S02]  /*3810*/  LDG.E.U8 R7, desc[UR16][R30.64] ;  /* 0x000000101e077981 */ /* 0x000764000c1e1100 */
.L_x_45:
[----:B------:R-:W-:Y:S05]  /*3820*/  BSYNC B1 ;  /* 0x0000000000017941 */ /* 0x000fea0003800000 */
.L_x_44:
[----:B-----5:R-:W-:Y:S01]  /*3830*/  LOP3.LUT R7, R7, 0xff, RZ, 0xc0, !PT ;  /* 0x000000ff07077812 */ /* 0x020fe200078ec0ff */
[----:B------:R-:W-:Y:S01]  /*3840*/  BSSY B1, `(.L_x_46) ;  /* 0x000000b000017945 */ /* 0x000fe20003800000 */
[----:B------:R-:W-:Y:S02]  /*3850*/  ISETP.LT.OR P2, PT, R33, 0x2, !P1 ;  /* 0x000000022100780c */ /* 0x000fe40004f41670 */
[----:B------:R-:W-:-:S05]  /*3860*/  F2FP.F16.E4M3.UNPACK_B R7, R7 ;  /* 0x00000007ff07723e */ /* 0x000fca00020006ff */
[----:B------:R-:W-:Y:S01]  /*3870*/  HADD2.F32 R36, -RZ, R7.H0_H0 ;  /* 0x20000007ff247230 */ /* 0x000fe20000004100 */
[----:B------:R-:W-:-:S04]  /*3880*/  PRMT R7, RZ, 0x7610, R7 ;  /* 0x00007610ff077816 */ /* 0x000fc80000000007 */
[----:B------:R-:W-:-:S04]  /*3890*/  FMUL R36, R36, R9 ;  /* 0x0000000924247220 */ /* 0x000fc80000400000 */
[----:B------:R-:W-:-:S05]  /*38a0*/  FFMA R36, R145, R8, R36 ;  /* 0x0000000891247223 */ /* 0x000fca0000000024 */
[----:B------:R-:W-:-:S05]  /*38b0*/  F2FP.SATFINITE.E4M3.F32.PACK_AB_MERGE_C R37, RZ, R36, RZ ;  /* 0x00000024ff25723e */ /* 0x000fca00048070ff */
[----:B------:R4:W-:Y:S01]  /*38c0*/  @!P5 STG.E.U8 desc[UR16][R14.64], R37 ;  /* 0x000000250e00d986 */ /* 0x0009e2000c101110 */
[----:B------:R-:W-:Y:S05]  /*38d0*/  @P2 BRA `(.L_x_47) ;  /* 0x0000000000042947 */ /* 0x000fea0003800000 */
[----:B------:R0:W5:Y:S02]  /*38e0*/  LDG.E.U8 R7, desc[UR16][R30.64+0x1] ;  /* 0x000001101e077981 */ /* 0x000164000c1e1100 */
.L_x_47:
[----:B------:R-:W-:Y:S05]  /*38f0*/  BSYNC B1 ;  /* 0x0000000000017941 */ /* 0x000fea0003800000 */
.L_x_46:
[----:B-----5:R-:W-:Y:S01]  /*3900*/  LOP3.LUT R7, R7, 0xff, RZ, 0xc0, !PT ;  /* 0x000000ff07077812 */ /* 0x020fe200078ec0ff */
[----:B------:R-:W-:Y:S01]  /*3910*/  BSSY B1, `(.L_x_48) ;  /* 0x000000b000017945 */ /* 0x000fe20003800000 */
[----:B------:R-:W-:Y:S02]  /*3920*/  ISETP.LT.OR P4, PT, R33, 0x9, !P0 ;  /* 0x000000092100780c */ /* 0x000fe40004781670 */
[----:B------:R-:W-:-:S05]  /*3930*/  F2FP.F16.E4M3.UNPACK_B R7, R7 ;  /* 0x00000007ff07723e */ /* 0x000fca00020006ff */
[----:B------:R-:W-:-:S05]  /*3940*/  HADD2.F32 R36, -RZ, R7.H0_H0 ;  /* 0x20000007ff247230 */ /* 0x000fca0000004100 */
[----:B------:R-:W-:-:S04]  /*3950*/  FMUL R7, R36, R9 ;  /* 0x0000000924077220 */ /* 0x000fc80000400000 */
[----:B------:R-:W-:-:S05]  /*3960*/  FFMA R7, R140, R8, R7 ;  /* 0x000000088c077223 */ /* 0x000fca0000000007 */
[----:B----4-:R-:W-:Y:S02]  /*3970*/  F2FP.SATFINITE.E4M3.F32.PACK_AB_MERGE_C R37, RZ, R7, RZ ;  /* 0x00000007ff25723e */ /* 0x010fe400048070ff */
[----:B------:R-:W-:-:S03]  /*3980*/  PRMT R7, RZ, 0x7610, R7 ;  /* 0x00007610ff077816 */ /* 0x000fc60000000007 */
[----:B------:R4:W-:Y:S01]  /*3990*/  @!P2 STG.E.U8 desc[UR16][R14.64+0x1], R37 ;  /* 0x000001250e00a986 */ /* 0x0009e2000c101110 */
[----:B------:R-:W-:Y:S05]  /*39a0*/  @P4 BRA `(.L_x_49) ;  /* 0x0000000000044947 */ /* 0x000fea0003800000 */
[----:B------:R0:W5:Y:S02]  /*39b0*/  LDG.E.U8 R7, desc[UR16][R28.64+0x8] ;  /* 0x000008101c077981 */ /* 0x000164000c1e1100 */
.L_x_49:
[----:B------:R-:W-:Y:S05]  /*39c0*/  BSYNC B1 ;  /* 0x0000000000017941 */ /* 0x000fea0003800000 */
.L_x_48:
        /* <DEDUP_REMOVED lines=8> */
[----:B----4-:R-:W-:-:S05]  /*3a50*/  F2FP.SATFINITE.E4M3.F32.PACK_AB_MERGE_C R37, RZ, R36, RZ ;  /* 0x00000024ff25723e */ /* 0x010fca00048070ff */
[----:B------:R4:W-:Y:S01]  /*3a60*/  @!P4 STG.E.U8 desc[UR16][R16.64+0x8], R37 ;  /* 0x000008251000c986 */ /* 0x0009e2000c101110 */
[----:B------:R-:W-:Y:S05]  /*3a70*/  @P2 BRA `(.L_x_51) ;  /* 0x0000000000042947 */ /* 0x000fea0003800000 */
[----:B------:R0:W5:Y:S02]  /*3a80*/  LDG.E.U8 R7, desc[UR16][R28.64+0x9] ;  /* 0x000009101c077981 */ /* 0x000164000c1e1100 */
.L_x_51:
[----:B------:R-:W-:Y:S05]  /*3a90*/  BSYNC B1 ;  /* 0x0000000000017941 */ /* 0x000fea0003800000 */
.L_x_50:
        /* <DEDUP_REMOVED lines=12> */
.L_x_53:
[----:B------:R-:W-:Y:S05]  /*3b60*/  BSYNC B1 ;  /* 0x0000000000017941 */ /* 0x000fea0003800000 */
.L_x_52:
        /* <DEDUP_REMOVED lines=12> */
.L_x_55:
[----:B------:R-:W-:Y:S05]  /*3c30*/  BSYNC B1 ;  /* 0x0000000000017941 */ /* 0x000fea0003800000 */
.L_x_54:
        /* <DEDUP_REMOVED lines=12> */
.L_x_57:
[----:B------:R-:W-:Y:S05]  /*3d00*/  BSYNC B1 ;  /* 0x0000000000017941 */ /* 0x000fea0003800000 */
.L_x_56:
        /* <DEDUP_REMOVED lines=12> */
.L_x_59:
[----:B------:R-:W-:Y:S05]  /*3dd0*/  BSYNC B1 ;  /* 0x0000000000017941 */ /* 0x000fea0003800000 */
.L_x_58:
        /* <DEDUP_REMOVED lines=12> */
.L_x_61:
[----:B------:R-:W-:Y:S05]  /*3ea0*/  BSYNC B1 ;  /* 0x0000000000017941 */ /* 0x000fea0003800000 */
.L_x_60:
        /* <DEDUP_REMOVED lines=12> */
.L_x_63:
[----:B------:R-:W-:Y:S05]  /*3f70*/  BSYNC B1 ;  /* 0x0000000000017941 */ /* 0x000fea0003800000 */
.L_x_62:
        /* <DEDUP_REMOVED lines=12> */
.L_x_65:
[----:B------:R-:W-:Y:S05]  /*4040*/  BSYNC B1 ;  /* 0x0000000000017941 */ /* 0x000fea0003800000 */
.L_x_64:
        /* <DEDUP_REMOVED lines=12> */
.L_x_67:
[----:B------:R-:W-:Y:S05]  /*4110*/  BSYNC B1 ;  /* 0x0000000000017941 */ /* 0x000fea0003800000 */
.L_x_66:
        /* <DEDUP_REMOVED lines=12> */
.L_x_69:
[----:B------:R-:W-:Y:S05]  /*41e0*/  BSYNC B1 ;  /* 0x0000000000017941 */ /* 0x000fea0003800000 */
.L_x_68:
        /* <DEDUP_REMOVED lines=12> */
.L_x_71:
[----:B------:R-:W-:Y:S05]  /*42b0*/  BSYNC B1 ;  /* 0x0000000000017941 */ /* 0x000fea0003800000 */
.L_x_70:
        /* <DEDUP_REMOVED lines=12> */
.L_x_73:
[----:B------:R-:W-:Y:S05]  /*4380*/  BSYNC B1 ;  /* 0x0000000000017941 */ /* 0x000fea0003800000 */
.L_x_72:
        /* <DEDUP_REMOVED lines=12> */
.L_x_75:
[----:B------:R-:W-:Y:S05]  /*4450*/  BSYNC B1 ;  /* 0x0000000000017941 */ /* 0x000fea0003800000 */
.L_x_74:
        /* <DEDUP_REMOVED lines=12> */
.L_x_77:
[----:B------:R-:W-:Y:S05]  /*4520*/  BSYNC B1 ;  /* 0x0000000000017941 */ /* 0x000fea0003800000 */
.L_x_76:
        /* <DEDUP_REMOVED lines=12> */
.L_x_79:
[----:B------:R-:W-:Y:S05]  /*45f0*/  BSYNC B1 ;  /* 0x0000000000017941 */ /* 0x000fea0003800000 */
.L_x_78:
        /* <DEDUP_REMOVED lines=12> */
.L_x_81:
[----:B------:R-:W-:Y:S05]  /*46c0*/  BSYNC B1 ;  /* 0x0000000000017941 */ /* 0x000fea0003800000 */
.L_x_80:
        /* <DEDUP_REMOVED lines=12> */
.L_x_83:
[----:B------:R-:W-:Y:S05]  /*4790*/  BSYNC B1 ;  /* 0x0000000000017941 */ /* 0x000fea0003800000 */
.L_x_82:
        /* <DEDUP_REMOVED lines=12> */
.L_x_85:
[----:B------:R-:W-:Y:S05]  /*4860*/  BSYNC B1 ;  /* 0x0000000000017941 */ /* 0x000fea0003800000 */
.L_x_84:
        /* <DEDUP_REMOVED lines=12> */
.L_x_87:
[----:B------:R-:W-:Y:S05]  /*4930*/  BSYNC B1 ;  /* 0x0000000000017941 */ /* 0x000fea0003800000 */
.L_x_86:
        /* <DEDUP_REMOVED lines=12> */
.L_x_89:
[----:B------:R-:W-:Y:S05]  /*4a00*/  BSYNC B1 ;  /* 0x0000000000017941 */ /* 0x000fea0003800000 */
.L_x_88:
        /* <DEDUP_REMOVED lines=12> */
.L_x_91:
[----:B------:R-:W-:Y:S05]  /*4ad0*/  BSYNC B1 ;  /* 0x0000000000017941 */ /* 0x000fea0003800000 */
.L_x_90:
        /* <DEDUP_REMOVED lines=12> */
.L_x_93:
[----:B------:R-:W-:Y:S05]  /*4ba0*/  BSYNC B1 ;  /* 0x0000000000017941 */ /* 0x000fea0003800000 */
.L_x_92:
        /* <DEDUP_REMOVED lines=12> */
.L_x_95:
[----:B------:R-:W-:Y:S05]  /*4c70*/  BSYNC B1 ;  /* 0x0000000000017941 */ /* 0x000fea0003800000 */
.L_x_94:
        /* <DEDUP_REMOVED lines=12> */
.L_x_97:
[----:B------:R-:W-:Y:S05]  /*4d40*/  BSYNC B1 ;  /* 0x0000000000017941 */ /* 0x000fea0003800000 */
.L_x_96:
        /* <DEDUP_REMOVED lines=12> */
.L_x_99:
[----:B------:R-:W-:Y:S05]  /*4e10*/  BSYNC B1 ;  /* 0x0000000000017941 */ /* 0x000fea0003800000 */
.L_x_98:
[----:B-----5:R-:W-:Y:S01]  /*4e20*/  LOP3.LUT R7, R7, 0xff, RZ, 0xc0, !PT ;  /* 0x000000ff07077812 */ /* 0x020fe200078ec0ff */
[----:B------:R-:W-:Y:S01]  /*4e30*/  BSSY B1, `(.L_x_100) ;  /* 0x000000b000017945 */ /* 0x000fe20003800000 */
[----:B------:R-:W-:Y:S02]  /*4e40*/  ISETP.LT.OR P2, PT, R33, 0x39, !P1 ;  /* 0x000000392100780c */ /* 0x000fe40004f41670 */
[----:B------:R-:W-:-:S05]  /*4e50*/  F2FP.F16.E4M3.UNPACK_B R7, R7 ;  /* 0x00000007ff07723e */ /* 0x000fca00020006ff */
[----:B0-2---:R-:W-:-:S05]  /*4e60*/  HADD2.F32 R28, -RZ, R7.H0_H0 ;  /* 0x20000007ff1c7230 */ /* 0x005fca0000004100 */
[----:B------:R-:W-:-:S04]  /*4e70*/  FMUL R7, R28, R9 ;  /* 0x000000091c077220 */ /* 0x000fc80000400000 */
[----:B------:R-:W-:-:S05]  /*4e80*/  FFMA R7, R114, R8, R7 ;  /* 0x0000000872077223 */ /* 0x000fca0000000007 */
[----:B------:R-:W-:Y:S02]  /*4e90*/  F2FP.SATFINITE.E4M3.F32.PACK_AB_MERGE_C R29, RZ, R7, RZ ;  /* 0x00000007ff1d723e */ /* 0x000fe400048070ff */
[----:B------:R-:W-:-:S03]  /*4ea0*/  PRMT R7, RZ, 0x7610, R7 ;  /* 0x00007610ff077816 */ /* 0x000fc60000000007 */
[----:B------:R0:W-:Y:S01]  /*4eb0*/  @!P0 STG.E.U8 desc[UR16][R16.64+0x39], R29 ;  /* 0x0000391d10008986 */ /* 0x0001e2000c101110 */
[----:B------:R-:W-:Y:S05]  /*4ec0*/  @P2 BRA `(.L_x_101) ;  /* 0x0000000000042947 */ /* 0x000fea0003800000 */
[----:B------:R2:W5:Y:S02]  /*4ed0*/  LDG.E.U8 R7, desc[UR16][R30.64+0x38] ;  /* 0x000038101e077981 */ /* 0x000564000c1e1100 */
.L_x_101:
[----:B------:R-:W-:Y:S05]  /*4ee0*/  BSYNC B1 ;  /* 0x0000000000017941 */ /* 0x000fea0003800000 */
.L_x_100:
[----:B-----5:R-:W-:Y:S01]  /*4ef0*/  LOP3.LUT R7, R7, 0xff, RZ, 0xc0, !PT ;  /* 0x000000ff07077812 */ /* 0x020fe200078ec0ff */
[----:B------:R-:W-:Y:S01]  /*4f00*/  BSSY B1, `(.L_x_102) ;  /* 0x000000b000017945 */ /* 0x000fe20003800000 */
[----:B------:R-:W-:Y:S02]  /*4f10*/  ISETP.LT.OR P1, PT, R33, 0x3a, !P1 ;  /* 0x0000003a2100780c */ /* 0x000fe40004f21670 */
[----:B------:R-:W-:-:S05]  /*4f20*/  F2FP.F16.E4M3.UNPACK_B R7, R7 ;  /* 0x00000007ff07723e */ /* 0x000fca00020006ff */
[----:B01--4-:R-:W-:Y:S01]  /*4f30*/  HADD2.F32 R16, -RZ, R7.H0_H0 ;  /* 0x20000007ff107230 */ /* 0x013fe20000004100 */
[----:B------:R-:W-:-:S04]  /*4f40*/  PRMT R7, RZ, 0x7610, R7 ;  /* 0x00007610ff077816 */ /* 0x000fc80000000007 */
[----:B------:R-:W-:-:S04]  /*4f50*/  FMUL R16, R16, R9 ;  /* 0x0000000910107220 */ /* 0x000fc80000400000 */
[----:B------:R-:W-:-:S05]  /*4f60*/  FFMA R16, R117, R8, R16 ;  /* 0x0000000875107223 */ /* 0x000fca0000000010 */
[----:B------:R-:W-:-:S05]  /*4f70*/  F2FP.SATFINITE.E4M3.F32.PACK_AB_MERGE_C R17, RZ, R16, RZ ;  /* 0x00000010ff11723e */ /* 0x000fca00048070ff */
[----:B------:R0:W-:Y:S01]  /*4f80*/  @!P2 STG.E.U8 desc[UR16][R14.64+0x38], R17 ;  /* 0x000038110e00a986 */ /* 0x0001e2000c101110 */
[----:B------:R-:W-:Y:S05]  /*4f90*/  @P1 BRA `(.L_x_103) ;  /* 0x0000000000041947 */ /* 0x000fea0003800000 */
[----:B------:R1:W5:Y:S02]  /*4fa0*/  LDG.E.U8 R7, desc[UR16][R30.64+0x39] ;  /* 0x000039101e077981 */ /* 0x000364000c1e1100 */
.L_x_103:
[----:B------:R-:W-:Y:S05]  /*4fb0*/  BSYNC B1 ;  /* 0x0000000000017941 */ /* 0x000fea0003800000 */
.L_x_102:
[----:B-----5:R-:W-:Y:S01]  /*4fc0*/  LOP3.LUT R7, R7, 0xff, RZ, 0xc0, !PT ;  /* 0x000000ff07077812 */ /* 0x020fe200078ec0ff */
[----:B------:R-:W-:Y:S01]  /*4fd0*/  BSSY B1, `(.L_x_104) ;  /* 0x0000013000017945 */ /* 0x000fe20003800000 */
[----:B------:R-:W-:Y:S02]  /*4fe0*/  IADD3 R29, P0, R35, 0x80, RZ ;  /* 0x00000080231d7810 */ /* 0x000fe40007f1e0ff */
[----:B------:R-:W-:-:S03]  /*4ff0*/  F2FP.F16.E4M3.UNPACK_B R7, R7 ;  /* 0x00000007ff07723e */ /* 0x000fc600020006ff */
[----:B0-----:R-:W-:Y:S01]  /*5000*/  IMAD.X R17, RZ, RZ, R25, P0 ;  /* 0x000000ffff117224 */ /* 0x001fe200000e0619 */
        /* <DEDUP_REMOVED lines=9> */
[----:B-123--:R-:W-:Y:S02]  /*50a0*/  F2FP.SATFINITE.E4M3.F32.PACK_AB_MERGE_C R31, RZ, R7, RZ ;  /* 0x00000007ff1f723e */ /* 0x00efe400048070ff */
[----:B------:R-:W-:Y:S02]  /*50b0*/  IADD3.X R17, R17, UR11, R29, P2, !PT ;  /* 0x0000000b11117c10 */ /* 0x000fe400097fe41d */
[----:B------:R-:W-:Y:S01]  /*50c0*/  PRMT R7, RZ, 0x7610, R7 ;  /* 0x00007610ff077816 */ /* 0x000fe20000000007 */
[----:B------:R0:W-:Y:S01]  /*50d0*/  @!P1 STG.E.U8 desc[UR16][R14.64+0x39], R31 ;  /* 0x0000391f0e009986 */ /* 0x0001e2000c101110 */
[----:B------:R-:W-:Y:S05]  /*50e0*/  @P4 BRA `(.L_x_105) ;  /* 0x0000000000044947 */ /* 0x000fea0003800000 */
[----:B------:R1:W5:Y:S02]  /*50f0*/  LDG.E.U8 R7, desc[UR16][R16.64] ;  /* 0x0000001010077981 */ /* 0x000364000c1e1100 */
.L_x_105:
[----:B------:R-:W-:Y:S05]  /*5100*/  BSYNC B1 ;  /* 0x0000000000017941 */ /* 0x000fea0003800000 */
.L_x_104:
[----:B-----5:R-:W-:Y:S01]  /*5110*/  LOP3.LUT R7, R7, 0xff, RZ, 0xc0, !PT ;  /* 0x000000ff07077812 */ /* 0x020fe200078ec0ff */
[----:B------:R-:W-:Y:S01]  /*5120*/  BSSY B1, `(.L_x_106) ;  /* 0x000000b000017945 */ /* 0x000fe20003800000 */
[----:B------:R-:W-:Y:S02]  /*5130*/  ISETP.LT.OR P2, PT, R33, 0x2, !P0 ;  /* 0x000000022100780c */ /* 0x000fe40004741670 */
[----:B------:R-:W-:-:S05]  /*5140*/  F2FP.F16.E4M3.UNPACK_B R7, R7 ;  /* 0x00000007ff07723e */ /* 0x000fca00020006ff */
[----:B0-----:R-:W-:Y:S01]  /*5150*/  HADD2.F32 R14, -RZ, R7.H0_H0 ;  /* 0x20000007ff0e7230 */ /* 0x001fe20000004100 */
[----:B------:R-:W-:-:S04]  /*5160*/  PRMT R7, RZ, 0x7610, R7 ;  /* 0x00007610ff077816 */ /* 0x000fc80000000007 */
[----:B------:R-:W-:-:S04]  /*5170*/  FMUL R14, R14, R9 ;  /* 0x000000090e0e7220 */ /* 0x000fc80000400000 */
[----:B------:R-:W-:-:S05]  /*5180*/  FFMA R14, R115, R8, R14 ;  /* 0x00000008730e7223 */ /* 0x000fca000000000e */
[----:B------:R-:W-:-:S05]  /*5190*/  F2FP.SATFINITE.E4M3.F32.PACK_AB_MERGE_C R15, RZ, R14, RZ ;  /* 0x0000000eff0f723e */ /* 0x000fca00048070ff */
[----:B------:R0:W-:Y:S01]  /*51a0*/  @!P4 STG.E.U8 desc[UR16][R12.64], R15 ;  /* 0x0000000f0c00c986 */ /* 0x0001e2000c101110 */
[----:B------:R-:W-:Y:S05]  /*51b0*/  @P2 BRA `(.L_x_107) ;  /* 0x0000000000042947 */ /* 0x000fea0003800000 */
[----:B------:R2:W5:Y:S02]  /*51c0*/  LDG.E.U8 R7, desc[UR16][R16.64+0x1] ;  /* 0x0000011010077981 */ /* 0x000564000c1e1100 */
.L_x_107:
[----:B------:R-:W-:Y:S05]  /*51d0*/  BSYNC B1 ;  /* 0x0000000000017941 */ /* 0x000fea0003800000 */
.L_x_106:
[----:B-----5:R-:W-:Y:S01]  /*51e0*/  LOP3.LUT R7, R7, 0xff, RZ, 0xc0, !PT ;  /* 0x000000ff07077812 */ /* 0x020fe200078ec0ff */
[----:B------:R-:W-:Y:S01]  /*51f0*/  BSSY B1, `(.L_x_108) ;  /* 0x0000013000017945 */ /* 0x000fe20003800000 */
[----:B------:R-:W-:Y:S02]  /*5200*/  IADD3 R35, P1, R35, 0x88, RZ ;  /* 0x0000008823237810 */ /* 0x000fe40007f3e0ff */
[----:B------:R-:W-:-:S03]  /*5210*/  F2FP.F16.E4M3.UNPACK_B R7, R7 ;  /* 0x00000007ff07723e */ /* 0x000fc600020006ff */
[----:B------:R-:W-:Y:S01]  /*5220*/  IMAD.X R24, RZ, RZ, R25, P1 ;  /* 0x000000ffff187224 */ /* 0x000fe200008e0619 */
[----:B------:R-:W-:Y:S01]  /*5230*/  ISETP.GE.AND P1, PT, R34, 0x89, PT ;  /* 0x000000892200780c */ /* 0x000fe20003f26270 */
[----:B------:R-:W-:Y:S02]  /*5240*/  HADD2.F32 R14, -RZ, R7.H0_H0 ;  /* 0x20000007ff0e7230 */ /* 0x000fe40000004100 */
[----:B------:R-:W-:Y:S01]  /*5250*/  IMAD R24, R24, UR6, RZ ;  /* 0x0000000618187c24 */ /* 0x000fe2000f8e02ff */
[----:B------:R-:W-:Y:S01]  /*5260*/  ISETP.LT.OR P5, PT, R33, 0x1, !P1 ;  /* 0x000000012100780c */ /* 0x000fe20004fa1670 */
[----:B------:R-:W-:-:S04]  /*5270*/  IMAD.WIDE.U32 R26, R35, UR6, R26 ;  /* 0x00000006231a7c25 */ /* 0x000fc8000f8e001a */
[----:B------:R-:W-:Y:S01]  /*5280*/  FMUL R7, R14, R9 ;  /* 0x000000090e077220 */ /* 0x000fe20000400000 */
[----:B------:R-:W-:-:S03]  /*5290*/  IMAD R35, R35, UR7, R24 ;  /* 0x0000000723237c24 */ /* 0x000fc6000f8e0218 */
[----:B------:R-:W-:Y:S01]  /*52a0*/  FFMA R7, R110, R8, R7 ;  /* 0x000000086e077223 */ /* 0x000fe20000000007 */
[----:B------:R-:W-:-:S04]  /*52b0*/  IADD3 R14, P4, R26, UR10, RZ ;  /* 0x0000000a1a0e7c10 */ /* 0x000fc8000ff9e0ff */
[----:B------:R-:W-:Y:S02]  /*52c0*/  F2FP.SATFINITE.E4M3.F32.PACK_AB_MERGE_C R25, RZ, R7, RZ ;  /* 0x00000007ff19723e */ /* 0x000fe400048070ff */
[----:B0-----:R-:W-:Y:S02]  /*52d0*/  IADD3.X R15, R27, UR11, R35, P4, !PT ;  /* 0x0000000b1b0f7c10 */ /* 0x001fe4000a7fe423 */
[----:B------:R-:W-:Y:S01]  /*52e0*/  PRMT R7, RZ, 0x7610, R7 ;  /* 0x00007610ff077816 */ /* 0x000fe20000000007 */
[----:B------:R0:W-:Y:S01]  /*52f0*/  @!P2 STG.E.U8 desc[UR16][R12.64+0x1], R25 ;  /* 0x000001190c00a986 */ /* 0x0001e2000c101110 */
[----:B------:R-:W-:Y:S05]  /*5300*/  @P5 BRA `(.L_x_109) ;  /* 0x0000000000045947 */ /* 0x000fea0003800000 */
[----:B------:R3:W5:Y:S02]  /*5310*/  LDG.E.U8 R7, desc[UR16][R14.64] ;  /* 0x000000100e077981 */ /* 0x000764000c1e1100 */
.L_x_109:
[----:B------:R-:W-:Y:S05]  /*5320*/  BSYNC B1 ;  /* 0x0000000000017941 */ /* 0x000fea0003800000 */
.L_x_108:
        /* <DEDUP_REMOVED lines=8> */
[----:B0-----:R-:W-:-:S05]  /*53b0*/  F2FP.SATFINITE.E4M3.F32.PACK_AB_MERGE_C R25, RZ, R24, RZ ;  /* 0x00000018ff19723e */ /* 0x001fca00048070ff */
[----:B------:R0:W-:Y:S01]  /*53c0*/  @!P5 STG.E.U8 desc[UR16][R10.64], R25 ;  /* 0x000000190a00d986 */ /* 0x0001e2000c101110 */
[----:B------:R-:W-:Y:S05]  /*53d0*/  @P2 BRA `(.L_x_111) ;  /* 0x0000000000042947 */ /* 0x000fea0003800000 */
[----:B------:R4:W5:Y:S02]  /*53e0*/  LDG.E.U8 R7, desc[UR16][R14.64+0x1] ;  /* 0x000001100e077981 */ /* 0x000964000c1e1100 */
.L_x_111:
[----:B------:R-:W-:Y:S05]  /*53f0*/  BSYNC B1 ;  /* 0x0000000000017941 */ /* 0x000fea0003800000 */
.L_x_110:
[----:B-----5:R-:W-:Y:S01]  /*5400*/  LOP3.LUT R7, R7, 0xff, RZ, 0xc0, !PT ;  /* 0x000000ff07077812 */ /* 0x020fe200078ec0ff */
[----:B------:R-:W-:Y:S01]  /*5410*/  BSSY B1, `(.L_x_112) ;  /* 0x000000b000017945 */ /* 0x000fe20003800000 */
[----:B------:R-:W-:Y:S02]  /*5420*/  ISETP.LT.OR P4, PT, R33, 0x9, !P0 ;  /* 0x000000092100780c */ /* 0x000fe40004781670 */
[----:B------:R-:W-:-:S05]  /*5430*/  F2FP.F16.E4M3.UNPACK_B R7, R7 ;  /* 0x00000007ff07723e */ /* 0x000fca00020006ff */
[----:B------:R-:W-:-:S05]  /*5440*/  HADD2.F32 R24, -RZ, R7.H0_H0 ;  /* 0x20000007ff187230 */ /* 0x000fca0000004100 */
[----:B------:R-:W-:-:S04]  /*5450*/  FMUL R7, R24, R9 ;  /* 0x0000000918077220 */ /* 0x000fc80000400000 */
[----:B------:R-:W-:-:S05]  /*5460*/  FFMA R7, R108, R8, R7 ;  /* 0x000000086c077223 */ /* 0x000fca0000000007 */
[----:B0-----:R-:W-:Y:S02]  /*5470*/  F2FP.SATFINITE.E4M3.F32.PACK_AB_MERGE_C R25, RZ, R7, RZ ;  /* 0x00000007ff19723e */ /* 0x001fe400048070ff */
[----:B------:R-:W-:-:S03]  /*5480*/  PRMT R7, RZ, 0x7610, R7 ;  /* 0x00007610ff077816 */ /* 0x000fc60000000007 */
[----:B------:R0:W-:Y:S01]  /*5490*/  @!P2 STG.E.U8 desc[UR16][R10.64+0x1], R25 ;  /* 0x000001190a00a986 */ /* 0x0001e2000c101110 */
[----:B------:R-:W-:Y:S05]  /*54a0*/  @P4 BRA `(.L_x_113) ;  /* 0x0000000000044947 */ /* 0x000fea0003800000 */
[----:B------:R0:W5:Y:S02]  /*54b0*/  LDG.E.U8 R7, desc[UR16][R16.64+0x8] ;  /* 0x0000081010077981 */ /* 0x000164000c1e1100 */
.L_x_113:
[----:B------:R-:W-:Y:S05]  /*54c0*/  BSYNC B1 ;  /* 0x0000000000017941 */ /* 0x000fea0003800000 */
.L_x_112:
        /* <DEDUP_REMOVED lines=12> */
.L_x_115:
[----:B------:R-:W-:Y:S05]  /*5590*/  BSYNC B1 ;  /* 0x0000000000017941 */ /* 0x000fea0003800000 */
.L_x_114:
        /* <DEDUP_REMOVED lines=12> */
.L_x_117:
[----:B------:R-:W-:Y:S05]  /*5660*/  BSYNC B1 ;  /* 0x0000000000017941 */ /* 0x000fea0003800000 */
.L_x_116:
        /* <DEDUP_REMOVED lines=12> */
.L_x_119:
[----:B------:R-:W-:Y:S05]  /*5730*/  BSYNC B1 ;  /* 0x0000000000017941 */ /* 0x000fea0003800000 */
.L_x_118:
        /* <DEDUP_REMOVED lines=12> */
.L_x_121:
[----:B------:R-:W-:Y:S05]  /*5800*/  BSYNC B1 ;  /* 0x0000000000017941 */ /* 0x000fea0003800000 */
.L_x_120:
        /* <DEDUP_REMOVED lines=12> */
.L_x_123:
[----:B------:R-:W-:Y:S05]  /*58d0*/  BSYNC B1 ;  /* 0x0000000000017941 */ /* 0x000fea0003800000 */
.L_x_122:
        /* <DEDUP_REMOVED lines=12> */
.L_x_125:
[----:B------:R-:W-:Y:S05]  /*59a0*/  BSYNC B1 ;  /* 0x0000000000017941 */ /* 0x000fea0003800000 */
.L_x_124:
        /* <DEDUP_REMOVED lines=12> */
.L_x_127:
[----:B------:R-:W-:Y:S05]  /*5a70*/  BSYNC B1 ;  /* 0x0000000000017941 */ /* 0x000fea0003800000 */
.L_x_126:
        /* <DEDUP_REMOVED lines=12> */
.L_x_129:
[----:B------:R-:W-:Y:S05]  /*5b40*/  BSYNC B1 ;  /* 0x0000000000017941 */ /* 0x000fea0003800000 */
.L_x_128:
        /* <DEDUP_REMOVED lines=12> */
.L_x_131:
[----:B------:R-:W-:Y:S05]  /*5c10*/  BSYNC B1 ;  /* 0x0000000000017941 */ /* 0x000fea0003800000 */
.L_x_130:
        /* <DEDUP_REMOVED lines=12> */
.L_x_133:
[----:B------:R-:W-:Y:S05]  /*5ce0*/  BSYNC B1 ;  /* 0x0000000000017941 */ /* 0x000fea0003800000 */
.L_x_132:
        /* <DEDUP_REMOVED lines=12> */
.L_x_135:
[----:B------:R-:W-:Y:S05]  /*5db0*/  BSYNC B1 ;  /* 0x0000000000017941 */ /* 0x000fea0003800000 */
.L_x_134:
        /* <DEDUP_REMOVED lines=12> */
.L_x_137:
[----:B------:R-:W-:Y:S05]  /*5e80*/  BSYNC B1 ;  /* 0x0000000000017941 */ /* 0x000fea0003800000 */
.L_x_136:
        /* <DEDUP_REMOVED lines=12> */
.L_x_139:
[----:B------:R-:W-:Y:S05]  /*5f50*/  BSYNC B1 ;  /* 0x0000000000017941 */ /* 0x000fea0003800000 */
.L_x_138:
        /* <DEDUP_REMOVED lines=12> */
.L_x_141:
[----:B------:R-:W-:Y:S05]  /*6020*/  BSYNC B1 ;  /* 0x0000000000017941 */ /* 0x000fea0003800000 */
.L_x_140:
        /* <DEDUP_REMOVED lines=12> */
.L_x_143:
[----:B------:R-:W-:Y:S05]  /*60f0*/  BSYNC B1 ;  /* 0x0000000000017941 */ /* 0x000fea0003800000 */
.L_x_142:
        /* <DEDUP_REMOVED lines=12> */
.L_x_145:
[----:B------:R-:W-:Y:S05]  /*61c0*/  BSYNC B1 ;  /* 0x0000000000017941 */ /* 0x000fea0003800000 */
.L_x_144:
        /* <DEDUP_REMOVED lines=12> */
.L_x_147:
[----:B------:R-:W-:Y:S05]  /*6290*/  BSYNC B1 ;  /* 0x0000000000017941 */ /* 0x000fea0003800000 */
.L_x_146:
        /* <DEDUP_REMOVED lines=12> */
.L_x_149:
[----:B------:R-:W-:Y:S05]  /*6360*/  BSYNC B1 ;  /* 0x0000000000017941 */ /* 0x000fea0003800000 */
.L_x_148:
        /* <DEDUP_REMOVED lines=12> */
.L_x_151:
[----:B------:R-:W-:Y:S05]  /*6430*/  BSYNC B1 ;  /* 0x0000000000017941 */ /* 0x000fea0003800000 */
.L_x_150:
        /* <DEDUP_REMOVED lines=12> */
.L_x_153:
[----:B------:R-:W-:Y:S05]  /*6500*/  BSYNC B1 ;  /* 0x0000000000017941 */ /* 0x000fea0003800000 */
.L_x_152:
        /* <DEDUP_REMOVED lines=12> */
.L_x_155:
[----:B------:R-:W-:Y:S05]  /*65d0*/  BSYNC B1 ;  /* 0x0000000000017941 */ /* 0x000fea0003800000 */
.L_x_154:
        /* <DEDUP_REMOVED lines=12> */
.L_x_157:
[----:B------:R-:W-:Y:S05]  /*66a0*/  BSYNC B1 ;  /* 0x0000000000017941 */ /* 0x000fea0003800000 */
.L_x_156:
        /* <DEDUP_REMOVED lines=12> */
.L_x_159:
[----:B------:R-:W-:Y:S05]  /*6770*/  BSYNC B1 ;  /* 0x0000000000017941 */ /* 0x000fea0003800000 */
.L_x_158:
        /* <DEDUP_REMOVED lines=12> */
.L_x_161:
[----:B------:R-:W-:Y:S05]  /*6840*/  BSYNC B1 ;  /* 0x0000000000017941 */ /* 0x000fea0003800000 */
.L_x_160:
        /* <DEDUP_REMOVED lines=12> */
.L_x_163:
[----:B------:R-:W-:Y:S05]  /*6910*/  BSYNC B1 ;  /* 0x0000000000017941 */ /* 0x000fea0003800000 */
.L_x_162:
[----:B-----5:R-:W-:Y:S01]  /*6920*/  LOP3.LUT R7, R7, 0xff, RZ, 0xc0, !PT ;  /* 0x000000ff07077812 */ /* 0x020fe200078ec0ff */
[----:B------:R-:W-:Y:S01]  /*6930*/  BSSY B1, `(.L_x_164) ;  /* 0x000000b000017945 */ /* 0x000fe20003800000 */
[----:B------:R-:W-:Y:S02]  /*6940*/  ISETP.LT.OR P2, PT, R33, 0x39, !P1 ;  /* 0x000000392100780c */ /* 0x000fe40004f41670 */
[----:B------:R-:W-:-:S05]  /*6950*/  F2FP.F16.E4M3.UNPACK_B R7, R7 ;  /* 0x00000007ff07723e */ /* 0x000fca00020006ff */
[----:B012---:R-:W-:-:S05]  /*6960*/  HADD2.F32 R16, -RZ, R7.H0_H0 ;  /* 0x20000007ff107230 */ /* 0x007fca0000004100 */
[----:B------:R-:W-:-:S04]  /*6970*/  FMUL R7, R16, R9 ;  /* 0x0000000910077220 */ /* 0x000fc80000400000 */
[----:B------:R-:W-:-:S05]  /*6980*/  FFMA R7, R18, R8, R7 ;  /* 0x0000000812077223 */ /* 0x000fca0000000007 */
[----:B------:R-:W-:Y:S02]  /*6990*/  F2FP.SATFINITE.E4M3.F32.PACK_AB_MERGE_C R17, RZ, R7, RZ ;  /* 0x00000007ff11723e */ /* 0x000fe400048070ff */
[----:B------:R-:W-:-:S03]  /*69a0*/  PRMT R7, RZ, 0x7610, R7 ;  /* 0x00007610ff077816 */ /* 0x000fc60000000007 */
[----:B------:R0:W-:Y:S01]  /*69b0*/  @!P0 STG.E.U8 desc[UR16][R12.64+0x39], R17 ;  /* 0x000039110c008986 */ /* 0x0001e2000c101110 */
[----:B------:R-:W-:Y:S05]  /*69c0*/  @P2 BRA `(.L_x_165) ;  /* 0x0000000000042947 */ /* 0x000fea0003800000 */
[----:B------:R1:W5:Y:S02]  /*69d0*/  LDG.E.U8 R7, desc[UR16][R14.64+0x38] ;  /* 0x000038100e077981 */ /* 0x000364000c1e1100 */
.L_x_165:
[----:B------:R-:W-:Y:S05]  /*69e0*/  BSYNC B1 ;  /* 0x0000000000017941 */ /* 0x000fea0003800000 */
.L_x_164:
        /* <DEDUP_REMOVED lines=12> */
.L_x_167:
[----:B------:R-:W-:Y:S05]  /*6ab0*/  BSYNC B1 ;  /* 0x0000000000017941 */ /* 0x000fea0003800000 */
.L_x_166:
[----:B------:R-:W-:Y:S05]  /*6ac0*/  @P1 BRA `(.L_x_168) ;  /* 0x0000001000301947 */ /* 0x000fea0003800000 */
[----:B-----5:R-:W-:-:S04]  /*6ad0*/  LOP3.LUT R7, R7, 0xff, RZ, 0xc0, !PT ;  /* 0x000000ff07077812 */ /* 0x020fc800078ec0ff */
[----:B------:R-:W-:-:S05]  /*6ae0*/  F2FP.F16.E4M3.UNPACK_B R7, R7 ;  /* 0x00000007ff07723e */ /* 0x000fca00020006ff */
[----:B------:R-:W-:-:S05]  /*6af0*/  HADD2.F32 R12, -RZ, R7.H0_H0 ;  /* 0x20000007ff0c7230 */ /* 0x000fca0000004100 */
[----:B------:R-:W-:-:S04]  /*6b00*/  FMUL R7, R12, R9 ;  /* 0x000000090c077220 */ /* 0x000fc80000400000 */
[----:B------:R-:W-:-:S05]  /*6b10*/  FFMA R7, R20, R8, R7 ;  /* 0x0000000814077223 */ /* 0x000fca0000000007 */
[----:B------:R-:W-:-:S05]  /*6b20*/  F2FP.SATFINITE.E4M3.F32.PACK_AB_MERGE_C R7, RZ, R7, RZ ;  /* 0x00000007ff07723e */ /* 0x000fca00048070ff */
[----:B------:R0:W-:Y:S01]  /*6b30*/  STG.E.U8 desc[UR16][R10.64+0x39], R7 ;  /* 0x000039070a007986 */ /* 0x0001e2000c101110 */
[----:B------:R-:W-:Y:S05]  /*6b40*/  BRA `(.L_x_168) ;  /* 0x0000001000107947 */ /* 0x000fea0003800000 */
.L_x_39:
[C---:B------:R-:W-:Y:S01]  /*6b50*/  ISETP.GE.AND P0, PT, R34.reuse, 0x1, PT ;  /* 0x000000012200780c */ /* 0x040fe20003f06270 */
[-C--:B--2---:R-:W-:Y:S01]  /*6b60*/  FMUL R147, R147, R8.reuse ;  /* 0x0000000893937220 */ /* 0x084fe20000400000 */
[----:B------:R-:W-:Y:S01]  /*6b70*/  ISETP.GE.AND P2, PT, R34, 0x9, PT ;  /* 0x000000092200780c */ /* 0x000fe20003f46270 */
[-C--:B------:R-:W-:Y:S01]  /*6b80*/  FMUL R142, R142, R8.reuse ;  /* 0x000000088e8e7220 */ /* 0x080fe20000400000 */
[----:B------:R-:W-:Y:S01]  /*6b90*/  ISETP.LT.OR P1, PT, R33, 0x1, !P0 ;  /* 0x000000012100780c */ /* 0x000fe20004721670 */
[-C--:B------:R-:W-:Y:S01]  /*6ba0*/  FMUL R145, R145, R8.reuse ;  /* 0x0000000891917220 */ /* 0x080fe20000400000 */
[----:B------:R-:W-:Y:S01]  /*6bb0*/  F2FP.SATFINITE.E4M3.F32.PACK_AB_MERGE_C R147, RZ, R147, RZ ;  /* 0x00000093ff93723e */ /* 0x000fe200048070ff */
[-C--:B------:R-:W-:Y:S01]  /*6bc0*/  FMUL R140, R140, R8.reuse ;  /* 0x000000088c8c7220 */ /* 0x080fe20000400000 */
[----:B------:R-:W-:Y:S01]  /*6bd0*/  ISETP.LT.OR P4, PT, R33, 0x2, !P0 ;  /* 0x000000022100780c */ /* 0x000fe20004781670 */
[-C--:B------:R-:W-:Y:S01]  /*6be0*/  FMUL R143, R143, R8.reuse ;  /* 0x000000088f8f7220 */ /* 0x080fe20000400000 */
[C---:B------:R-:W-:Y:S01]  /*6bf0*/  ISETP.LT.OR P5, PT, R33.reuse, 0x1, !P2 ;  /* 0x000000012100780c */ /* 0x040fe200057a1670 */
[-C--:B------:R-:W-:Y:S01]  /*6c00*/  FMUL R138, R138, R8.reuse ;  /* 0x000000088a8a7220 */ /* 0x080fe20000400000 */
[----:B------:R-:W-:Y:S01]  /*6c10*/  ISETP.LT.OR P6, PT, R33, 0x2, !P2 ;  /* 0x000000022100780c */ /* 0x000fe200057c1670 */
[----:B------:R-:W-:Y:S01]  /*6c20*/  FMUL R141, R141, R8 ;  /* 0x000000088d8d7220 */ /* 0x000fe20000400000 */
[----:B------:R-:W-:Y:S01]  /*6c30*/  F2FP.SATFINITE.E4M3.F32.PACK_AB_MERGE_C R7, RZ, R142, RZ ;  /* 0x0000008eff07723e */ /* 0x000fe200048070ff */
[-C--:B------:R-:W-:Y:S01]  /*6c40*/  FMUL R136, R136, R8.reuse ;  /* 0x0000000888887220 */ /* 0x080fe20000400000 */
[----:B------:R-:W-:Y:S01]  /*6c50*/  F2FP.SATFINITE.E4M3.F32.PACK_AB_MERGE_C R145, RZ, R145, RZ ;  /* 0x00000091ff91723e */ /* 0x000fe200048070ff */
[----:B------:R-:W-:Y:S01]  /*6c60*/  @!P1 STG.E.U8 desc[UR16][R16.64], R147 ;  /* 0x0000009310009986 */ /* 0x000fe2000c101110 */
[----:B------:R-:W-:Y:S01]  /*6c70*/  ISETP.LT.OR P1, PT, R33, 0x9, !P0 ;  /* 0x000000092100780c */ /* 0x000fe20004721670 */
[----:B------:R-:W-:Y:S01]  /*6c80*/  FMUL R139, R139, R8 ;  /* 0x000000088b8b7220 */ /* 0x000fe20000400000 */
[----:B------:R-:W-:Y:S01]  /*6c90*/  F2FP.SATFINITE.E4M3.F32.PACK_AB_MERGE_C R25, RZ, R140, RZ ;  /* 0x0000008cff19723e */ /* 0x000fe200048070ff */
[----:B------:R0:W-:Y:S01]  /*6ca0*/  @!P4 STG.E.U8 desc[UR16][R16.64+0x1], R7 ;  /* 0x000001071000c986 */ /* 0x0001e2000c101110 */
[----:B------:R-:W-:Y:S01]  /*6cb0*/  F2FP.SATFINITE.E4M3.F32.PACK_AB_MERGE_C R143, RZ, R143, RZ ;  /* 0x0000008fff8f723e */ /* 0x000fe200048070ff */
[-C--:B------:R-:W-:Y:S01]  /*6cc0*/  FMUL R134, R134, R8.reuse ;  /* 0x0000000886867220 */ /* 0x080fe20000400000 */
[C---:B------:R-:W-:Y:S01]  /*6cd0*/  ISETP.LT.OR P4, PT, R33.reuse, 0xa, !P0 ;  /* 0x0000000a2100780c */ /* 0x040fe20004781670 */
[----:B------:R-:W-:Y:S01]  /*6ce0*/  @!P5 STG.E.U8 desc[UR16][R14.64], R145 ;  /* 0x000000910e00d986 */ /* 0x000fe2000c101110 */
[----:B------:R-:W-:Y:S01]  /*6cf0*/  ISETP.LT.OR P5, PT, R33, 0x9, !P2 ;  /* 0x000000092100780c */ /* 0x000fe200057a1670 */
[-C--:B------:R-:W-:Y:S01]  /*6d00*/  FMUL R137, R137, R8.reuse ;  /* 0x0000000889897220 */ /* 0x080fe20000400000 */
[----:B------:R-:W-:Y:S01]  /*6d10*/  F2FP.SATFINITE.E4M3.F32.PACK_AB_MERGE_C R141, RZ, R141, RZ ;  /* 0x0000008dff8d723e */ /* 0x000fe200048070ff */
[----:B------:R1:W-:Y:S01]  /*6d20*/  @!P6 STG.E.U8 desc[UR16][R14.64+0x1], R25 ;  /* 0x000001190e00e986 */ /* 0x0003e2000c101110 */
[C---:B------:R-:W-:Y:S01]  /*6d30*/  ISETP.LT.OR P6, PT, R33.reuse, 0xa, !P2 ;  /* 0x0000000a2100780c */ /* 0x040fe200057c1670 */
[-C--:B------:R-:W-:Y:S01]  /*6d40*/  FMUL R132, R132, R8.reuse ;  /* 0x0000000884847220 */ /* 0x080fe20000400000 */
[----:B------:R-:W-:Y:S01]  /*6d50*/  F2FP.SATFINITE.E4M3.F32.PACK_AB_MERGE_C R139, RZ, R139, RZ ;  /* 0x0000008bff8b723e */ /* 0x000fe200048070ff */
[----:B------:R-:W-:Y:S01]  /*6d60*/  @!P1 STG.E.U8 desc[UR16][R16.64+0x8], R143 ;  /* 0x0000088f10009986 */ /* 0x000fe2000c101110 */
[----:B------:R-:W-:Y:S01]  /*6d70*/  ISETP.LT.OR P1, PT, R33, 0x11, !P0 ;  /* 0x000000112100780c */ /* 0x000fe20004721670 */
[----:B------:R-:W-:Y:S01]  /*6d80*/  FMUL R135, R135, R8 ;  /* 0x0000000887877220 */ /* 0x000fe20000400000 */
[----:B0-----:R-:W-:Y:S01]  /*6d90*/  F2FP.SATFINITE.E4M3.F32.PACK_AB_MERGE_C R7, RZ, R138, RZ ;  /* 0x0000008aff07723e */ /* 0x001fe200048070ff */
[-C--:B------:R-:W-:Y:S01]  /*6da0*/  FMUL R130, R130, R8.reuse ;  /* 0x0000000882827220 */ /* 0x080fe20000400000 */
[----:B------:R-:W-:Y:S01]  /*6db0*/  F2FP.SATFINITE.E4M3.F32.PACK_AB_MERGE_C R137, RZ, R137, RZ ;  /* 0x00000089ff89723e */ /* 0x000fe200048070ff */
[----:B------:R-:W-:Y:S01]  /*6dc0*/  FMUL R133, R133, R8 ;  /* 0x0000000885857220 */ /* 0x000fe20000400000 */
[----:B------:R-:W-:Y:S01]  /*6dd0*/  F2FP.SATFINITE.E4M3.F32.PACK_AB_MERGE_C R135, RZ, R135, RZ ;  /* 0x00000087ff87723e */ /* 0x000fe200048070ff */
[----:B------:R0:W-:Y:S01]  /*6de0*/  @!P4 STG.E.U8 desc[UR16][R16.64+0x9], R7 ;  /* 0x000009071000c986 */ /* 0x0001e2000c101110 */
[----:B-1----:R-:W-:Y:S01]  /*6df0*/  F2FP.SATFINITE.E4M3.F32.PACK_AB_MERGE_C R25, RZ, R136, RZ ;  /* 0x00000088ff19723e */ /* 0x002fe200048070ff */
        /* <DEDUP_REMOVED lines=15> */
[-C--:B------:R-:W-:Y:S01]  /*6ef0*/  FMUL R127, R127, R8.reuse ;  /* 0x000000087f7f7220 */ /* 0x080fe20000400000 */
[----:B------:R-:W-:Y:S01]  /*6f00*/  FMUL R122, R122, R8 ;  /* 0x000000087a7a7220 */ /* 0x000fe20000400000 */
[----:B------:R-:W-:Y:S01]  /*6f10*/  F2FP.SATFINITE.E4M3.F32.PACK_AB_MERGE_C R129, RZ, R129, RZ ;  /* 0x00000081ff81723e */ /* 0x000fe200048070ff */
[----:B------:R0:W-:Y:S01]  /*6f20*/  @!P4 STG.E.U8 desc[UR16][R16.64+0x11], R7 ;  /* 0x000011071000c986 */ /* 0x0001e2000c101110 */
[----:B-1----:R-:W-:Y:S01]  /*6f30*/  F2FP.SATFINITE.E4M3.F32.PACK_AB_MERGE_C R25, RZ, R132, RZ ;  /* 0x00000084ff19723e */ /* 0x002fe200048070ff */
[-C--:B------:R-:W-:Y:S01]  /*6f40*/  FMUL R125, R125, R8.reuse ;  /* 0x000000087d7d7220 */ /* 0x080fe20000400000 */
[C---:B------:R-:W-:Y:S01]  /*6f50*/  ISETP.LT.OR P4, PT, R33.reuse, 0x1a, !P0 ;  /* 0x0000001a2100780c */ /* 0x040fe20004781670 */
[----:B------:R-:W-:Y:S01]  /*6f60*/  @!P5 STG.E.U8 desc[UR16][R14.64+0x10], R137 ;  /* 0x000010890e00d986 */ /* 0x000fe2000c101110 */
[C---:B------:R-:W-:Y:S01]  /*6f70*/  ISETP.LT.OR P5, PT, R33.reuse, 0x19, !P2 ;  /* 0x000000192100780c */ /* 0x040fe200057a1670 */
[-C--:B------:R-:W-:Y:S01]  /*6f80*/  FMUL R120, R120, R8.reuse ;  /* 0x0000000878787220 */ /* 0x080fe20000400000 */
[----:B------:R-:W-:Y:S01]  /*6f90*/  F2FP.SATFINITE.E4M3.F32.PACK_AB_MERGE_C R127, RZ, R127, RZ ;  /* 0x0000007fff7f723e */ /* 0x000fe200048070ff */
[----:B------:R1:W-:Y:S01]  /*6fa0*/  @!P6 STG.E.U8 desc[UR16][R14.64+0x11], R25 ;  /* 0x000011190e00e986 */ /* 0x0003e2000c101110 */
[----:B------:R-:W-:Y:S01]  /*6fb0*/  ISETP.LT.OR P6, PT, R33, 0x1a, !P2 ;  /* 0x0000001a2100780c */ /* 0x000fe200057c1670 */
        /* <DEDUP_REMOVED lines=8> */
[-C--:B------:R-:W-:Y:S01]  /*7040*/  FMUL R116, R116, R8.reuse ;  /* 0x0000000874747220 */ /* 0x080fe20000400000 */
[----:B------:R-:W-:Y:S01]  /*7050*/  FMUL R114, R114, R8 ;  /* 0x0000000872727220 */ /* 0x000fe20000400000 */
[----:B-1----:R-:W-:Y:S01]  /*7060*/  F2FP.SATFINITE.E4M3.F32.PACK_AB_MERGE_C R25, RZ, R128, RZ ;  /* 0x00000080ff19723e */ /* 0x002fe200048070ff */
[----:B------:R0:W-:Y:S01]  /*7070*/  @!P4 STG.E.U8 desc[UR16][R16.64+0x19], R7 ;  /* 0x000019071000c986 */ /* 0x0001e2000c101110 */
[----:B------:R-:W-:Y:S01]  /*7080*/  ISETP.LT.OR P4, PT, R33, 0x22, !P0 ;  /* 0x000000222100780c */ /* 0x000fe20004781670 */
[-C--:B------:R-:W-:Y:S01]  /*7090*/  FMUL R119, R119, R8.reuse ;  /* 0x0000000877777220 */ /* 0x080fe20000400000 */
[----:B------:R-:W-:Y:S01]  /*70a0*/  F2FP.SATFINITE.E4M3.F32.PACK_AB_MERGE_C R121, RZ, R121, RZ ;  /* 0x00000079ff79723e */ /* 0x000fe200048070ff */
[----:B------:R-:W-:Y:S01]  /*70b0*/  @!P5 STG.E.U8 desc[UR16][R14.64+0x18], R133 ;  /* 0x000018850e00d986 */ /* 0x000fe2000c101110 */
[----:B------:R-:W-:Y:S01]  /*70c0*/  ISETP.LT.OR P5, PT, R33, 0x21, !P2 ;  /* 0x000000212100780c */ /* 0x000fe200057a1670 */
[----:B------:R-:W-:Y:S01]  /*70d0*/  FMUL R117, R117, R8 ;  /* 0x0000000875757220 */ /* 0x000fe20000400000 */
[----:B------:R-:W-:Y:S01]  /*70e0*/  F2FP.SATFINITE.E4M3.F32.PACK_AB_MERGE_C R27, RZ, R114, RZ ;  /* 0x00000072ff1b723e */ /* 0x000fe200048070ff */
[----:B------:R1:W-:Y:S01]  /*70f0*/  @!P6 STG.E.U8 desc[UR16][R14.64+0x19], R25 ;  /* 0x000019190e00e986 */ /* 0x0003e2000c101110 */
[----:B------:R-:W-:Y:S01]  /*7100*/  ISETP.LT.OR P6, PT, R33, 0x22, !P2 ;  /* 0x000000222100780c */ /* 0x000fe200057c1670 */
[-C--:B------:R-:W-:Y:S01]  /*7110*/  FMUL R112, R112, R8.reuse ;  /* 0x0000000870707220 */ /* 0x080fe20000400000 */
[-C--:B------:R-:W-:Y:S01]  /*7120*/  FMUL R115, R115, R8.reuse ;  /* 0x0000000873737220 */ /* 0x080fe20000400000 */
        /* <DEDUP_REMOVED lines=39> */
[-C--:B------:R-:W-:Y:S01]  /*73a0*/  FMUL R103, R103, R8.reuse ;  /* 0x0000000867677220 */ /* 0x080fe20000400000 */
[----:B------:R-:W-:Y:S01]  /*73b0*/  @!P1 STG.E.U8 desc[UR16][R16.64+0x30], R123 ;  /* 0x0000307b10009986 */ /* 0x000fe2000c101110 */
[----:B------:R-:W-:Y:S01]  /*73c0*/  ISETP.LT.OR P1, PT, R33, 0x39, !P0 ;  /* 0x000000392100780c */ /* 0x000fe20004721670 */
[-C--:B------:R-:W-:Y:S01]  /*73d0*/  FMUL R101, R101, R8.reuse ;  /* 0x0000000865657220 */ /* 0x080fe20000400000 */
[----:B------:R-:W-:Y:S01]  /*73e0*/  ISETP.LT.OR P0, PT, R33, 0x3a, !P0 ;  /* 0x0000003a2100780c */ /* 0x000fe20004701670 */
[----:B------:R-:W-:Y:S01]  /*73f0*/  FMUL R96, R96, R8 ;  /* 0x0000000860607220 */ /* 0x000fe20000400000 */
[----:B0-----:R-:W-:Y:S01]  /*7400*/  F2FP.SATFINITE.E4M3.F32.PACK_AB_MERGE_C R7, RZ, R118, RZ ;  /* 0x00000076ff07723e */ /* 0x001fe200048070ff */
[-C--:B------:R-:W-:Y:S01]  /*7410*/  FMUL R94, R94, R8.reuse ;  /* 0x000000085e5e7220 */ /* 0x080fe20000400000 */
[----:B------:R-:W-:Y:S01]  /*7420*/  F2FP.SATFINITE.E4M3.F32.PACK_AB_MERGE_C R105, RZ, R105, RZ ;  /* 0x00000069ff69723e */ /* 0x000fe200048070ff */
[----:B------:R-:W-:Y:S01]  /*7430*/  FMUL R97, R97, R8 ;  /* 0x0000000861617220 */ /* 0x000fe20000400000 */
[----:B-1----:R-:W-:Y:S01]  /*7440*/  F2FP.SATFINITE.E4M3.F32.PACK_AB_MERGE_C R25, RZ, R116, RZ ;  /* 0x00000074ff19723e */ /* 0x002fe200048070ff */
[----:B------:R0:W-:Y:S01]  /*7450*/  @!P4 STG.E.U8 desc[UR16][R16.64+0x31], R7 ;  /* 0x000031071000c986 */ /* 0x0001e2000c101110 */
[----:B------:R-:W-:Y:S01]  /*7460*/  ISETP.LT.OR P4, PT, R33, 0x39, !P2 ;  /* 0x000000392100780c */ /* 0x000fe20005781670 */
[-C--:B------:R-:W-:Y:S01]  /*7470*/  FMUL R99, R99, R8.reuse ;  /* 0x0000000863637220 */ /* 0x080fe20000400000 */
[----:B------:R-:W-:Y:S01]  /*7480*/  ISETP.LT.OR P2, PT, R33, 0x3a, !P2 ;  /* 0x0000003a2100780c */ /* 0x000fe20005741670 */
[----:B------:R-:W-:Y:S01]  /*7490*/  @!P5 STG.E.U8 desc[UR16][R14.64+0x30], R121 ;  /* 0x000030790e00d986 */ /* 0x000fe2000c101110 */
[----:B------:R-:W-:Y:S01]  /*74a0*/  F2FP.SATFINITE.E4M3.F32.PACK_AB_MERGE_C R103, RZ, R103, RZ ;  /* 0x00000067ff67723e */ /* 0x000fe200048070ff */
[-C--:B------:R-:W-:Y:S01]  /*74b0*/  FMUL R92, R92, R8.reuse ;  /* 0x000000085c5c7220 */ /* 0x080fe20000400000 */
[----:B------:R-:W-:Y:S01]  /*74c0*/  F2FP.SATFINITE.E4M3.F32.PACK_AB_MERGE_C R101, RZ, R101, RZ ;  /* 0x00000065ff65723e */ /* 0x000fe200048070ff */
[----:B------:R-:W-:Y:S01]  /*74d0*/  @!P6 STG.E.U8 desc[UR16][R14.64+0x31], R25 ;  /* 0x000031190e00e986 */ /* 0x000fe2000c101110 */
[----:B------:R-:W-:Y:S01]  /*74e0*/  F2FP.SATFINITE.E4M3.F32.PACK_AB_MERGE_C R97, RZ, R97, RZ ;  /* 0x00000061ff61723e */ /* 0x000fe200048070ff */
[-C--:B------:R-:W-:Y:S01]  /*74f0*/  FMUL R88, R88, R8.reuse ;  /* 0x0000000858587220 */ /* 0x080fe20000400000 */
[-C--:B------:R-:W-:Y:S01]  /*7500*/  FMUL R95, R95, R8.reuse ;  /* 0x000000085f5f7220 */ /* 0x080fe20000400000 */
[----:B------:R-:W-:Y:S01]  /*7510*/  @!P0 STG.E.U8 desc[UR16][R16.64+0x39], R27 ;  /* 0x0000391b10008986 */ /* 0x000fe2000c101110 */
[----:B------:R-:W-:Y:S01]  /*7520*/  ISETP.GE.AND P0, PT, R34, 0x81, PT ;  /* 0x000000812200780c */ /* 0x000fe20003f06270 */
[----:B------:R-:W-:Y:S01]  /*7530*/  FMUL R93, R93, R8 ;  /* 0x000000085d5d7220 */ /* 0x000fe20000400000 */
[----:B0-----:R-:W-:Y:S01]  /*7540*/  F2FP.SATFINITE.E4M3.F32.PACK_AB_MERGE_C R7, RZ, R112, RZ ;  /* 0x00000070ff07723e */ /* 0x001fe200048070ff */
[----:B------:R0:W-:Y:S01]  /*7550*/  @!P1 STG.E.U8 desc[UR16][R16.64+0x38], R119 ;  /* 0x0000387710009986 */ /* 0x0001e2000c101110 */
[C---:B------:R-:W-:Y:S01]  /*7560*/  ISETP.LT.OR P6, PT, R33.reuse, 0x1, !P0 ;  /* 0x000000012100780c */ /* 0x040fe200047c1670 */
[-C--:B------:R-:W-:Y:S01]  /*7570*/  FMUL R90, R90, R8.reuse ;  /* 0x000000085a5a7220 */ /* 0x080fe20000400000 */
[----:B------:R-:W-:Y:S01]  /*7580*/  ISETP.LT.OR P5, PT, R33, 0x2, !P0 ;  /* 0x000000022100780c */ /* 0x000fe200047a1670 */
[----:B------:R-:W-:Y:S01]  /*7590*/  @!P4 STG.E.U8 desc[UR16][R14.64+0x38], R117 ;  /* 0x000038750e00c986 */ /* 0x000fe2000c101110 */
[----:B------:R-:W-:Y:S01]  /*75a0*/  ISETP.GE.AND P1, PT, R34, 0x89, PT ;  /* 0x000000892200780c */ /* 0x000fe20003f26270 */
[-C--:B------:R-:W-:Y:S01]  /*75b0*/  FMUL R23, R23, R8.reuse ;  /* 0x0000000817177220 */ /* 0x080fe20000400000 */
[----:B------:R-:W-:Y:S01]  /*75c0*/  F2FP.SATFINITE.E4M3.F32.PACK_AB_MERGE_C R99, RZ, R99, RZ ;  /* 0x00000063ff63723e */ /* 0x000fe200048070ff */
[----:B------:R1:W-:Y:S01]  /*75d0*/  @!P2 STG.E.U8 desc[UR16][R14.64+0x39], R7 ;  /* 0x000039070e00a986 */ /* 0x0003e2000c101110 */
[----:B------:R-:W-:Y:S01]  /*75e0*/  ISETP.LT.OR P4, PT, R33, 0x1, !P1 ;  /* 0x000000012100780c */ /* 0x000fe20004f81670 */
[-C--:B------:R-:W-:Y:S01]  /*75f0*/  FMUL R91, R91, R8.reuse ;  /* 0x000000085b5b7220 */ /* 0x080fe20000400000 */
[----:B------:R-:W-:Y:S01]  /*7600*/  ISETP.LT.OR P2, PT, R33, 0xa, !P0 ;  /* 0x0000000a2100780c */ /* 0x000fe20004741670 */
[----:B------:R-:W-:Y:S01]  /*7610*/  FMUL R89, R89, R8 ;  /* 0x0000000859597220 */ /* 0x000fe20000400000 */
[----:B0-----:R-:W-:Y:S01]  /*7620*/  F2FP.SATFINITE.E4M3.F32.PACK_AB_MERGE_C R17, RZ, R110, RZ ;  /* 0x0000006eff11723e */ /* 0x001fe200048070ff */
[----:B------:R-:W-:Y:S01]  /*7630*/  @!P6 STG.E.U8 desc[UR16][R12.64], R115 ;  /* 0x000000730c00e986 */ /* 0x000fe2000c101110 */
[C---:B------:R-:W-:Y:S01]  /*7640*/  ISETP.LT.OR P6, PT, R33.reuse, 0x2, !P1 ;  /* 0x000000022100780c */ /* 0x040fe20004fc1670 */
[-C--:B------:R-:W-:Y:S01]  /*7650*/  FMUL R22, R22, R8.reuse ;  /* 0x0000000816167220 */ /* 0x080fe20000400000 */
[----:B------:R-:W-:Y:S01]  /*7660*/  F2FP.SATFINITE.E4M3.F32.PACK_AB_MERGE_C R95, RZ, R95, RZ ;  /* 0x0000005fff5f723e */ /* 0x000fe200048070ff */
[----:B------:R-:W-:Y:S01]  /*7670*/  @!P5 STG.E.U8 desc[UR16][R12.64+0x1], R17 ;  /* 0x000001110c00d986 */ /* 0x000fe2000c101110 */
[----:B------:R-:W-:Y:S01]  /*7680*/  ISETP.LT.OR P5, PT, R33, 0x9, !P0 ;  /* 0x000000092100780c */ /* 0x000fe200047a1670 */
[----:B------:R-:W-:Y:S01]  /*7690*/  FMUL R19, R19, R8 ;  /* 0x0000000813137220 */ /* 0x000fe20000400000 */
[----:B-1----:R-:W-:Y:S01]  /*76a0*/  F2FP.SATFINITE.E4M3.F32.PACK_AB_MERGE_C R7, RZ, R108, RZ ;  /* 0x0000006cff07723e */ /* 0x002fe200048070ff */
[----:B------:R-:W-:Y:S01]  /*76b0*/  @!P4 STG.E.U8 desc[UR16][R10.64], R113 ;  /* 0x000000710a00c986 */ /* 0x000fe2000c101110 */
[----:B------:R-:W-:Y:S01]  /*76c0*/  F2FP.SATFINITE.E4M3.F32.PACK_AB_MERGE_C R15, RZ, R106, RZ ;  /* 0x0000006aff0f723e */ /* 0x000fe200048070ff */
[-C--:B------:R-:W-:Y:S01]  /*76d0*/  FMUL R18, R18, R8.reuse ;  /* 0x0000000812127220 */ /* 0x080fe20000400000 */
[----:B------:R-:W-:Y:S01]  /*76e0*/  ISETP.LT.OR P4, PT, R33, 0x9, !P1 ;  /* 0x000000092100780c */ /* 0x000fe20004f81670 */
[-C--:B------:R-:W-:Y:S01]  /*76f0*/  FMUL R21, R21, R8.reuse ;  /* 0x0000000815157220 */ /* 0x080fe20000400000 */
[----:B------:R-:W-:Y:S01]  /*7700*/  F2FP.SATFINITE.E4M3.F32.PACK_AB_MERGE_C R93, RZ, R93, RZ ;  /* 0x0000005dff5d723e */ /* 0x000fe200048070ff */
[----:B------:R0:W-:Y:S01]  /*7710*/  @!P6 STG.E.U8 desc[UR16][R10.64+0x1], R7 ;  /* 0x000001070a00e986 */ /* 0x0001e2000c101110 */
[C---:B------:R-:W-:Y:S01]  /*7720*/  ISETP.LT.OR P6, PT, R33.reuse, 0xa, !P1 ;  /* 0x0000000a2100780c */ /* 0x040fe20004fc1670 */
[----:B------:R-:W-:Y:S01]  /*7730*/  FMUL R20, R20, R8 ;  /* 0x0000000814147220 */ /* 0x000fe20000400000 */
[----:B------:R-:W-:Y:S01]  /*7740*/  F2FP.SATFINITE.E4M3.F32.PACK_AB_MERGE_C R23, RZ, R23, RZ ;  /* 0x00000017ff17723e */ /* 0x000fe200048070ff */
[----:B------:R1:W-:Y:S01]  /*7750*/  @!P2 STG.E.U8 desc[UR16][R12.64+0x9], R15 ;  /* 0x0000090f0c00a986 */ /* 0x0003e2000c101110 */
[----:B------:R-:W-:-:S02]  /*7760*/  ISETP.LT.OR P2, PT, R33, 0x12, !P0 ;  /* 0x000000122100780c */ /* 0x000fc40004741670 */
[----:B------:R-:W-:Y:S01]  /*7770*/  F2FP.SATFINITE.E4M3.F32.PACK_AB_MERGE_C R91, RZ, R91, RZ ;  /* 0x0000005bff5b723e */ /* 0x000fe200048070ff */
[----:B------:R-:W-:Y:S01]  /*7780*/  @!P5 STG.E.U8 desc[UR16][R12.64+0x8], R109 ;  /* 0x0000086d0c00d986 */ /* 0x000fe2000c101110 */
[C---:B------:R-:W-:Y:S02]  /*7790*/  ISETP.LT.OR P5, PT, R33.reuse, 0x11, !P0 ;  /* 0x000000112100780c */ /* 0x040fe400047a1670 */
[----:B------:R-:W-:Y:S01]  /*77a0*/  F2FP.SATFINITE.E4M3.F32.PACK_AB_MERGE_C R89, RZ, R89, RZ ;  /* 0x00000059ff59723e */ /* 0x000fe200048070ff */
[----:B------:R-:W-:Y:S01]  /*77b0*/  @!P4 STG.E.U8 desc[UR16][R10.64+0x8], R111 ;  /* 0x0000086f0a00c986 */ /* 0x000fe2000c101110 */
[----:B0-----:R-:W-:Y:S02]  /*77c0*/  F2FP.SATFINITE.E4M3.F32.PACK_AB_MERGE_C R7, RZ, R104, RZ ;  /* 0x00000068ff07723e */ /* 0x001fe400048070ff */
[C---:B------:R-:W-:Y:S02]  /*77d0*/  ISETP.LT.OR P4, PT, R33.reuse, 0x11, !P1 ;  /* 0x000000112100780c */ /* 0x040fe40004f81670 */
[----:B-1----:R-:W-:Y:S01]  /*77e0*/  F2FP.SATFINITE.E4M3.F32.PACK_AB_MERGE_C R15, RZ, R100, RZ ;  /* 0x00000064ff0f723e */ /* 0x002fe200048070ff */
[----:B------:R0:W-:Y:S01]  /*77f0*/  @!P6 STG.E.U8 desc[UR16][R10.64+0x9], R7 ;  /* 0x000009070a00e986 */ /* 0x0001e2000c101110 */
[----:B------:R-:W-:-:S02]  /*7800*/  ISETP.LT.OR P6, PT, R33, 0x12, !P1 ;  /* 0x000000122100780c */ /* 0x000fc40004fc1670 */
[----:B------:R-:W-:Y:S01]  /*7810*/  F2FP.SATFINITE.E4M3.F32.PACK_AB_MERGE_C R19, RZ, R19, RZ ;  /* 0x00000013ff13723e */ /* 0x000fe200048070ff */
[----:B------:R1:W-:Y:S01]  /*7820*/  @!P2 STG.E.U8 desc[UR16][R12.64+0x11], R15 ;  /* 0x0000110f0c00a986 */ /* 0x0003e2000c101110 */
[C---:B------:R-:W-:Y:S02]  /*7830*/  ISETP.LT.OR P2, PT, R33.reuse, 0x1a, !P0 ;  /* 0x0000001a2100780c */ /* 0x040fe40004741670 */
[----:B------:R-:W-:Y:S01]  /*7840*/  F2FP.SATFINITE.E4M3.F32.PACK_AB_MERGE_C R21, RZ, R21, RZ ;  /* 0x00000015ff15723e */ /* 0x000fe200048070ff */
[----:B------:R-:W-:Y:S01]  /*7850*/  @!P5 STG.E.U8 desc[UR16][R12.64+0x10], R107 ;  /* 0x0000106b0c00d986 */ /* 0x000fe2000c101110 */
[----:B------:R-:W-:Y:S02]  /*7860*/  ISETP.LT.OR P5, PT, R33, 0x19, !P0 ;  /* 0x000000192100780c */ /* 0x000fe400047a1670 */
[----:B------:R-:W-:Y:S01]  /*7870*/  F2FP.SATFINITE.E4M3.F32.PACK_AB_MERGE_C R17, RZ, R20, RZ ;  /* 0x00000014ff11723e */ /* 0x000fe200048070ff */
[----:B------:R-:W-:Y:S01]  /*7880*/  @!P4 STG.E.U8 desc[UR16][R10.64+0x10], R105 ;  /* 0x000010690a00c986 */ /* 0x000fe2000c101110 */
[----:B0-----:R-:W-:-:S02]  /*7890*/  F2FP.SATFINITE.E4M3.F32.PACK_AB_MERGE_C R7, RZ, R102, RZ ;  /* 0x00000066ff07723e */ /* 0x001fc400048070ff */
[C---:B------:R-:W-:Y:S02]  /*78a0*/  ISETP.LT.OR P4, PT, R33.reuse, 0x19, !P1 ;  /* 0x000000192100780c */ /* 0x040fe40004f81670 */
[----:B-1----:R-:W-:Y:S01]  /*78b0*/  F2FP.SATFINITE.E4M3.F32.PACK_AB_MERGE_C R15, RZ, R98, RZ ;  /* 0x00000062ff0f723e */ /* 0x002fe200048070ff */
[----:B------:R0:W-:Y:S01]  /*78c0*/  @!P6 STG.E.U8 desc[UR16][R10.64+0x11], R7 ;  /* 0x000011070a00e986 */ /* 0x0001e2000c101110 */
[----:B------:R-:W-:-:S03]  /*78d0*/  ISETP.LT.OR P6, PT, R33, 0x1a, !P1 ;  /* 0x0000001a2100780c */ /* 0x000fc60004fc1670 */
[----:B------:R1:W-:Y:S01]  /*78e0*/  @!P2 STG.E.U8 desc[UR16][R12.64+0x19], R15 ;  /* 0x0000190f0c00a986 */ /* 0x0003e2000c101110 */
[----:B------:R-:W-:-:S03]  /*78f0*/  ISETP.LT.OR P2, PT, R33, 0x22, !P0 ;  /* 0x000000222100780c */ /* 0x000fc60004741670 */
[----:B------:R-:W-:Y:S01]  /*7900*/  @!P5 STG.E.U8 desc[UR16][R12.64+0x18], R103 ;  /* 0x000018670c00d986 */ /* 0x000fe2000c101110 */
[C---:B------:R-:W-:Y:S02]  /*7910*/  ISETP.LT.OR P5, PT, R33.reuse, 0x21, !P0 ;  /* 0x000000212100780c */ /* 0x040fe400047a1670 */
[----:B0-----:R-:W-:Y:S01]  /*7920*/  F2FP.SATFINITE.E4M3.F32.PACK_AB_MERGE_C R7, RZ, R96, RZ ;  /* 0x00000060ff07723e */ /* 0x001fe200048070ff */
[----:B------:R-:W-:Y:S01]  /*7930*/  @!P4 STG.E.U8 desc[UR16][R10.64+0x18], R101 ;  /* 0x000018650a00c986 */ /* 0x000fe2000c101110 */
        /* <DEDUP_REMOVED lines=25> */
[C---:B------:R-:W-:Y:S02]  /*7ad0*/  ISETP.LT.OR P2, PT, R33.reuse, 0x39, !P0 ;  /* 0x000000392100780c */ /* 0x040fe40004741670 */
[C---:B------:R-:W-:Y:S01]  /*7ae0*/  ISETP.LT.OR P0, PT, R33.reuse, 0x3a, !P0 ;  /* 0x0000003a2100780c */ /* 0x040fe20004701670 */
[----:B------:R1:W-:Y:S01]  /*7af0*/  @!P5 STG.E.U8 desc[UR16][R12.64+0x30], R91 ;  /* 0x0000305b0c00d986 */ /* 0x0003e2000c101110 */
[C---:B------:R-:W-:Y:S02]  /*7b00*/  ISETP.LT.OR P5, PT, R33.reuse, 0x39, !P1 ;  /* 0x000000392100780c */ /* 0x040fe40004fa1670 */
[----:B------:R-:W-:Y:S01]  /*7b10*/  ISETP.LT.OR P1, PT, R33, 0x3a, !P1 ;  /* 0x0000003a2100780c */ /* 0x000fe20004f21670 */
[----:B------:R1:W-:Y:S01]  /*7b20*/  @!P4 STG.E.U8 desc[UR16][R10.64+0x30], R89 ;  /* 0x000030590a00c986 */ /* 0x0003e2000c101110 */
[----:B0-----:R-:W-:-:S05]  /*7b30*/  F2FP.SATFINITE.E4M3.F32.PACK_AB_MERGE_C R7, RZ, R22, RZ ;  /* 0x00000016ff07723e */ /* 0x001fca00048070ff */
[----:B------:R1:W-:Y:S04]  /*7b40*/  @!P6 STG.E.U8 desc[UR16][R10.64+0x31], R7 ;  /* 0x000031070a00e986 */ /* 0x0003e8000c101110 */
[----:B------:R1:W-:Y:S04]  /*7b50*/  @!P2 STG.E.U8 desc[UR16][R12.64+0x38], R19 ;  /* 0x000038130c00a986 */ /* 0x0003e8000c101110 */
[----:B------:R1:W-:Y:S04]  /*7b60*/  @!P0 STG.E.U8 desc[UR16][R12.64+0x39], R15 ;  /* 0x0000390f0c008986 */ /* 0x0003e8000c101110 */
[----:B------:R1:W-:Y:S04]  /*7b70*/  @!P5 STG.E.U8 desc[UR16][R10.64+0x38], R21 ;  /* 0x000038150a00d986 */ /* 0x0003e8000c101110 */
[----:B------:R1:W-:Y:S02]  /*7b80*/  @!P1 STG.E.U8 desc[UR16][R10.64+0x39], R17 ;  /* 0x000039110a009986 */ /* 0x0003e4000c101110 */
.L_x_168:
[----:B------:R-:W-:Y:S05]  /*7b90*/  BSYNC B0 ;  /* 0x0000000000007941 */ /* 0x000fea0003800000 */
.L_x_38:
[----:B------:R-:W-:Y:S01]  /*7ba0*/  ULDC UR6, c[0x0][0xc] ;  /* 0x0000030000067ab9 */ /* 0x000fe20000000800 */
[----:B------:R-:W-:Y:S01]  /*7bb0*/  ULDC UR7, c[0x0][0x10] ;  /* 0x0000040000077ab9 */ /* 0x000fe20000000800 */
[----:B01---5:R-:W0:Y:S01]  /*7bc0*/  LDC R7, c[0x0][0x14] ;  /* 0x00000500ff077b82 */ /* 0x023e220000000800 */
[----:B------:R-:W-:Y:S01]  /*7bd0*/  UIMAD.WIDE.U32 UR6, UR6, UR7, URZ ;  /* 0x00000007060672a5 */ /* 0x000fe2000f8e003f */
[----:B------:R-:W-:Y:S01]  /*7be0*/  PRMT R10, RZ, 0x7610, R10 ;  /* 0x00007610ff0a7816 */ /* 0x000fe2000000000a */
[----:B------:R-:W-:-:S04]  /*7bf0*/  IMAD.MOV.U32 R11, RZ, RZ, -0x1 ;  /* 0xffffffffff0b7424 */ /* 0x000fc800078e00ff */
[----:B0-----:R-:W-:-:S04]  /*7c00*/  IMAD.WIDE.U32 R2, R7, UR6, R2 ;  /* 0x0000000607027c25 */ /* 0x001fc8000f8e0002 */
[----:B------:R-:W-:Y:S01]  /*7c10*/  IMAD R7, R7, UR7, RZ ;  /* 0x0000000707077c24 */ /* 0x000fe2000f8e02ff */
[----:B------:R-:W-:Y:S02]  /*7c20*/  ULDC.64 UR6, c[0x0][0x650] ;  /* 0x0001940000067ab9 */ /* 0x000fe40000000a00 */
[----:B------:R-:W-:Y:S01]  /*7c30*/  ISETP.GE.U32.AND P0, PT, R2, UR6, PT ;  /* 0x0000000602007c0c */ /* 0x000fe2000bf06070 */
[----:B------:R-:W-:Y:S02]  /*7c40*/  IMAD.IADD R3, R3, 0x1, R7 ;  /* 0x0000000103037824 */ /* 0x000fe400078e0207 */
[----:B------:R-:W-:-:S03]  /*7c50*/  IMAD.MOV.U32 R7, RZ, RZ, -0x1 ;  /* 0xffffffffff077424 */ /* 0x000fc600078e00ff */
[----:B------:R-:W-:-:S13]  /*7c60*/  ISETP.GE.U32.AND.EX P0, PT, R3, UR7, PT, P0 ;  /* 0x0000000703007c0c */ /* 0x000fda000bf06100 */
[----:B------:R-:W-:Y:S05]  /*7c70*/  @P0 BRA `(.L_x_169) ;  /* 0x0000000400600947 */ /* 0x000fea0003800000 */
[----:B------:R-:W0:Y:S01]  /*7c80*/  S2R R22, SR_CTAID.X ;  /* 0x0000000000167919 */ /* 0x000e220000002500 */
[----:B------:R-:W1:Y:S01]  /*7c90*/  LDC.64 R16, c[0x0][0x628] ;  /* 0x00018a00ff107b82 */ /* 0x000e620000000a00 */
[----:B------:R-:W-:Y:S01]  /*7ca0*/  ULDC UR6, c[0x0][0x150] ;  /* 0x0000540000067ab9 */ /* 0x000fe20000000800 */
[----:B--234-:R-:W-:Y:S01]  /*7cb0*/  IMAD.MOV.U32 R14, RZ, RZ, R2 ;  /* 0x000000ffff0e7224 */ /* 0x01cfe200078e0002 */
[----:B------:R-:W2:Y:S01]  /*7cc0*/  S2R R24, SR_CTAID.Y ;  /* 0x0000000000187919 */ /* 0x000ea20000002600 */
[----:B------:R-:W-:-:S04]  /*7cd0*/  IMAD.MOV.U32 R15, RZ, RZ, R3 ;  /* 0x000000ffff0f7224 */ /* 0x000fc800078e0003 */
[----:B------:R-:W3:Y:S08]  /*7ce0*/  LDC R25, c[0x0][0x144] ;  /* 0x00005100ff197b82 */ /* 0x000ef00000000800 */
[----:B------:R-:W4:Y:S08]  /*7cf0*/  LDC R18, c[0x0][0x630] ;  /* 0x00018c00ff127b82 */ /* 0x000f300000000800 */
[----:B------:R-:W2:Y:S01]  /*7d00*/  LDC.64 R20, c[0x0][0x620] ;  /* 0x00018800ff147b82 */ /* 0x000ea20000000a00 */
[----:B-1----:R-:W-:-:S04]  /*7d10*/  ISETP.NE.U32.AND P0, PT, R16, RZ, PT ;  /* 0x000000ff1000720c */ /* 0x002fc80003f05070 */
[----:B------:R-:W-:Y:S02]  /*7d20*/  ISETP.NE.AND.EX P0, PT, R17, RZ, PT, P0 ;  /* 0x000000ff1100720c */ /* 0x000fe40003f05300 */
[----:B0-----:R-:W-:-:S05]  /*7d30*/  I2FP.F32.U32 R7, R22 ;  /* 0x0000001600077245 */ /* 0x001fca0000201000 */
[----:B------:R-:W-:-:S04]  /*7d40*/  FMUL R7, R7, UR6 ;  /* 0x0000000607077c20 */ /* 0x000fc80008400000 */
[----:B------:R0:W1:Y:S02]  /*7d50*/  F2I.U32.TRUNC.NTZ R23, R7 ;  /* 0x0000000700177305 */ /* 0x000064000020f000 */
[----:B---34-:R-:W-:Y:S05]  /*7d60*/  @!P0 BRA `(.L_x_170) ;  /* 0x0000000000288947 */ /* 0x018fea0003800000 */
[----:B0-----:R-:W0:Y:S02]  /*7d70*/  LDC R7, c[0x0][0x634] ;  /* 0x00018d00ff077b82 */ /* 0x001e240000000800 */
        /* <DEDUP_REMOVED lines=9> */
.L_x_170:
[-CC-:B------:R-:W-:Y:S01]  /*7e10*/  SHF.R.U64 R19, R14, R18.reuse, R15.reuse ;  /* 0x000000120e137219 */ /* 0x180fe2000000120f */
[----:B------:R-:W3:Y:S01]  /*7e20*/  LDC.64 R30, c[0x0][0x640] ;  /* 0x00019000ff1e7b82 */ /* 0x000ee20000000a00 */
[----:B0-----:R-:W-:Y:S01]  /*7e30*/  SHF.R.U32.HI R7, RZ, R18, R15 ;  /* 0x00000012ff077219 */ /* 0x001fe2000001160f */
[----:B-1----:R-:W-:Y:S01]  /*7e40*/  IMAD.MOV R23, RZ, RZ, -R23 ;  /* 0x000000ffff177224 */ /* 0x002fe200078e0a17 */
[----:B------:R-:W-:Y:S01]  /*7e50*/  IADD3 R13, P0, RZ, -R19, RZ ;  /* 0x80000013ff0d7210 */ /* 0x000fe20007f1e0ff */
[----:B------:R-:W-:Y:S02]  /*7e60*/  ULDC UR6, c[0x0][0x154] ;  /* 0x0000550000067ab9 */ /* 0x000fe40000000800 */
[----:B------:R-:W-:Y:S02]  /*7e70*/  IMAD R25, R25, R23, R22 ;  /* 0x0000001719197224 */ /* 0x000fe400078e0216 */
[----:B------:R-:W0:Y:S01]  /*7e80*/  LDC R14, c[0x0][0x618] ;  /* 0x00018600ff0e7b82 */ /* 0x000e220000000800 */
[----:B------:R-:W-:-:S02]  /*7e90*/  IMAD.X R7, RZ, RZ, ~R7, P0 ;  /* 0x000000ffff077224 */ /* 0x000fc400000e0e07 */
[----:B--2---:R-:W-:-:S04]  /*7ea0*/  IMAD.WIDE.U32 R10, R13, R20, R2 ;  /* 0x000000140d0a7225 */ /* 0x004fc800078e0002 */
[----:B------:R-:W-:Y:S01]  /*7eb0*/  IMAD R12, R7, R20, RZ ;  /* 0x00000014070c7224 */ /* 0x000fe200078e02ff */
[----:B------:R-:W1:Y:S03]  /*7ec0*/  LDC R26, c[0x0][0x608] ;  /* 0x00018200ff1a7b82 */ /* 0x000e660000000800 */
[----:B------:R-:W-:Y:S02]  /*7ed0*/  IMAD R7, R13, R21, R12 ;  /* 0x000000150d077224 */ /* 0x000fe400078e020c */
[----:B------:R-:W-:Y:S02]  /*7ee0*/  IMAD.MOV.U32 R13, RZ, RZ, 0x1 ;  /* 0x00000001ff0d7424 */ /* 0x000fe400078e00ff */
[----:B------:R-:W-:Y:S01]  /*7ef0*/  IMAD.IADD R7, R11, 0x1, R7 ;  /* 0x000000010b077824 */ /* 0x000fe200078e0207 */
[----:B------:R-:W2:Y:S01]  /*7f00*/  LDC R28, c[0x0][0x658] ;  /* 0x00019600ff1c7b82 */ /* 0x000ea20000000800 */
[----:B------:R-:W-:-:S02]  /*7f10*/  I2FP.F32.U32 R11, R24 ;  /* 0x00000018000b7245 */ /* 0x000fc40000201000 */
[----:B---3--:R-:W-:-:S03]  /*7f20*/  ISETP.NE.U32.AND P0, PT, R30, RZ, PT ;  /* 0x000000ff1e00720c */ /* 0x008fc60003f05070 */
[----:B------:R-:W-:Y:S01]  /*7f30*/  FMUL R12, R11, UR6 ;  /* 0x000000060b0c7c20 */ /* 0x000fe20008400000 */
[----:B------:R-:W-:Y:S01]  /*7f40*/  ISETP.NE.AND.EX P0, PT, R31, RZ, PT, P0 ;  /* 0x000000ff1f00720c */ /* 0x000fe20003f05300 */
[----:B------:R-:W3:Y:S01]  /*7f50*/  LDC R23, c[0x0][0x148] ;  /* 0x00005200ff177b82 */ /* 0x000ee20000000800 */
[-CC-:B0-----:R-:W-:Y:S01]  /*7f60*/  SHF.R.U64 R18, R10, R14.reuse, R7.reuse ;  /* 0x0000000e0a127219 */ /* 0x181fe20000001207 */
[----:B------:R0:W4:Y:S01]  /*7f70*/  F2I.U32.TRUNC.NTZ R20, R12 ;  /* 0x0000000c00147305 */ /* 0x000122000020f000 */
[----:B------:R-:W-:Y:S01]  /*7f80*/  SHF.R.U32.HI R7, RZ, R14, R7 ;  /* 0x0000000eff077219 */ /* 0x000fe20000011607 */
[----:B------:R-:W-:-:S04]  /*7f90*/  IMAD.MOV.U32 R11, RZ, RZ, -0x1 ;  /* 0xffffffffff0b7424 */ /* 0x000fc800078e00ff */
[----:B------:R-:W0:Y:S01]  /*7fa0*/  LDC R22, c[0x0][0x600] ;  /* 0x00018000ff167b82 */ /* 0x000e220000000800 */
[-CC-:B-1----:R-:W-:Y:S02]  /*7fb0*/  SHF.R.U64 R16, R18, R26.reuse, R7.reuse ;  /* 0x0000001a12107219 */ /* 0x182fe40000001207 */
[----:B------:R-:W-:-:S05]  /*7fc0*/  SHF.R.U32.HI R7, RZ, R26, R7 ;  /* 0x0000001aff077219 */ /* 0x000fca0000011607 */
[----:B------:R-:W1:Y:S01]  /*7fd0*/  LDC R29, c[0x0][0x648] ;  /* 0x00019200ff1d7b82 */ /* 0x000e620000000800 */
[-C--:B--2---:R-:W-:Y:S02]  /*7fe0*/  SHF.L.U32 R10, R11, R28.reuse, RZ ;  /* 0x0000001c0b0a7219 */ /* 0x084fe400000006ff */
[-CC-:B------:R-:W-:Y:S02]  /*7ff0*/  SHF.R.U64 R21, R16, R28.reuse, R7.reuse ;  /* 0x0000001c10157219 */ /* 0x180fe40000001207 */
[----:B------:R-:W-:Y:S02]  /*8000*/  SHF.R.U32.HI R11, RZ, R28, R7 ;  /* 0x0000001cff0b7219 */ /* 0x000fe40000011607 */
[----:B------:R-:W-:Y:S01]  /*8010*/  LOP3.LUT R27, RZ, R10, RZ, 0x33, !PT ;  /* 0x0000000aff1b7212 */ /* 0x000fe200078e33ff */
[----:B------:R-:W2:Y:S01]  /*8020*/  LDC R33, c[0x0][0x638] ;  /* 0x00018e00ff217b82 */ /* 0x000ea20000000800 */
[----:B------:R-:W-:Y:S01]  /*8030*/  SHF.L.U32 R28, R13, R28, RZ ;  /* 0x0000001c0d1c7219 */ /* 0x000fe200000006ff */
[----:B------:R-:W-:-:S06]  /*8040*/  IMAD.MOV.U32 R10, RZ, RZ, R21 ;  /* 0x000000ffff0a7224 */ /* 0x000fcc00078e0015 */
[----:B------:R-:W0:Y:S01]  /*8050*/  LDC R34, c[0x0][0x610] ;  /* 0x00018400ff227b82 */ /* 0x000e220000000800 */
[----:B----4-:R-:W-:Y:S05]  /*8060*/  @!P0 BRA `(.L_x_171) ;  /* 0x0000000000288947 */ /* 0x010fea0003800000 */
[----:B------:R-:W4:Y:S02]  /*8070*/  LDC R10, c[0x0][0x64c] ;  /* 0x00019300ff0a7b82 */ /* 0x000f240000000800 */
[----:B----4-:R-:W-:-:S05]  /*8080*/  IADD3 R7, P0, R21, R10, RZ ;  /* 0x0000000a15077210 */ /* 0x010fca0007f1e0ff */
[----:B------:R-:W-:-:S04]  /*8090*/  IMAD.X R17, RZ, RZ, R11, P0 ;  /* 0x000000ffff117224 */ /* 0x000fc800000e060b */
[----:B------:R-:W-:-:S04]  /*80a0*/  IMAD.WIDE.U32 R10, R17, R30, RZ ;  /* 0x0000001e110a7225 */ /* 0x000fc800078e00ff */
[----:B0-----:R-:W-:-:S04]  /*80b0*/  IMAD.WIDE.U32 R12, P0, R7, R31, R10 ;  /* 0x0000001f070c7225 */ /* 0x001fc8000780000a */
[----:B------:R-:W-:-:S04]  /*80c0*/  IMAD.WIDE.U32 R10, R7, R30, RZ ;  /* 0x0000001e070a7225 */ /* 0x000fc800078e00ff */
[----:B------:R-:W-:Y:S01]  /*80d0*/  IMAD.X R15, RZ, RZ, RZ, P0 ;  /* 0x000000ffff0f7224 */ /* 0x000fe200000e06ff */
[----:B------:R-:W-:Y:S01]  /*80e0*/  IADD3 RZ, P0, R11, R12, RZ ;  /* 0x0000000c0bff7210 */ /* 0x000fe20007f1e0ff */
[----:B------:R-:W-:-:S04]  /*80f0*/  IMAD.MOV.U32 R14, RZ, RZ, R13 ;  /* 0x000000ffff0e7224 */ /* 0x000fc800078e000d */
[----:B------:R-:W-:-:S08]  /*8100*/  IMAD.WIDE.U32.X R10, R17, R31, R14, P0 ;  /* 0x0000001f110a7225 */ /* 0x000fd000000e040e */
.L_x_171:
[----:B-1----:R-:W-:Y:S01]  /*8110*/  SHF.R.U64 R7, R10, R29, R11 ;  /* 0x0000001d0a077219 */ /* 0x002fe2000000120b */
[----:B0-----:R-:W-:Y:S01]  /*8120*/  VIADD R11, R22, 0xffffffff ;  /* 0xffffffff160b7836 */ /* 0x001fe20000000000 */
[----:B------:R-:W-:Y:S01]  /*8130*/  LOP3.LUT R32, R16, R27, RZ, 0xc0, !PT ;  /* 0x0000001b10207212 */ /* 0x000fe200078ec0ff */
[----:B------:R-:W-:Y:S02]  /*8140*/  IMAD.MOV R20, RZ, RZ, -R20 ;  /* 0x000000ffff147224 */ /* 0x000fe400078e0a14 */
[----:B------:R-:W-:Y:S01]  /*8150*/  IMAD.MOV R10, RZ, RZ, -R7 ;  /* 0x000000ffff0a7224 */ /* 0x000fe200078e0a07 */
[----:B------:R-:W-:Y:S01]  /*8160*/  LOP3.LUT R18, R18, R11, RZ, 0xc0, !PT ;  /* 0x0000000b12127212 */ /* 0x000fe200078ec0ff */
[----:B------:R-:W-:Y:S02]  /*8170*/  IMAD R32, R28, R7, R32 ;  /* 0x000000071c207224 */ /* 0x000fe400078e0220 */
[----:B---3--:R-:W-:Y:S02]  /*8180*/  @P3 IMAD R25, R23, R20, R24 ;  /* 0x0000001417193224 */ /* 0x008fe400078e0218 */
[----:B--2---:R-:W-:-:S02]  /*8190*/  IMAD R7, R10, R33, R21 ;  /* 0x000000210a077224 */ /* 0x004fc400078e0215 */
[----:B------:R-:W-:Y:S02]  /*81a0*/  IMAD R32, R32, R34, R25 ;  /* 0x0000002220207224 */ /* 0x000fe400078e0219 */
[----:B------:R-:W-:Y:S02]  /*81b0*/  IMAD R7, R7, R22, R18 ;  /* 0x0000001607077224 */ /* 0x000fe400078e0212 */
[----:B------:R-:W-:-:S03]  /*81c0*/  IMAD.MOV.U32 R10, RZ, RZ, 0x1 ;  /* 0x00000001ff0a7424 */ /* 0x000fc600078e00ff */
[----:B------:R-:W-:Y:S02]  /*81d0*/  SEL R11, R7, R32, !P3 ;  /* 0x00000020070b7207 */ /* 0x000fe40005800000 */
[----:B------:R-:W-:Y:S01]  /*81e0*/  SEL R32, R32, R7, !P3 ;  /* 0x0000000720207207 */ /* 0x000fe20005800000 */
[----:B------:R-:W-:-:S07]  /*81f0*/  IMAD.MOV.U32 R7, RZ, RZ, R19 ;  /* 0x000000ffff077224 */ /* 0x000fce00078e0013 */
.L_x_169:
[----:B------:R-:W-:Y:S01]  /*8200*/  LOP3.LUT P0, RZ, R10, 0xff, RZ, 0xc0, !PT ;  /* 0x000000ff0aff7812 */ /* 0x000fe2000780c0ff */
[----:B------:R-:W-:-:S12]  /*8210*/  IMAD.MOV.U32 R10, RZ, RZ, R32 ;  /* 0x000000ffff0a7224 */ /* 0x000fd800078e0020 */
[----:B------:R-:W-:Y:S05]  /*8220*/  @P0 BRA `(.L_x_172) ;  /* 0xffffff90008c0947 */ /* 0x000fea000383ffff */
[----:B------:R-:W-:Y:S05]  /*8230*/  EXIT ;  /* 0x000000000000794d */ /* 0x000fea0003800000 */
.L_x_8:
        /* <DEDUP_REMOVED lines=26> */
.L_x_174:
[----:B------:R-:W0:Y:S01]  /*83e0*/  LDC.64 R28, c[0x0][0x640] ;  /* 0x00019000ff1c7b82 */ /* 0x000e220000000a00 */
[-CC-:B------:R-:W-:Y:S01]  /*83f0*/  SHF.R.U64 R21, R16, R6.reuse, R17.reuse ;  /* 0x0000000610157219 */ /* 0x180fe20000001211 */
[----:B------:R-:W-:Y:S01]  /*8400*/  IMAD.MOV.U32 R31, RZ, RZ, 0x1 ;  /* 0x00000001ff1f7424 */ /* 0x000fe200078e00ff */
[----:B------:R-:W-:Y:S02]  /*8410*/  SHF.R.U32.HI R5, RZ, R6, R17 ;  /* 0x00000006ff057219 */ /* 0x000fe40000011611 */
        /* <DEDUP_REMOVED lines=9> */
[----:B0-----:R-:W-:Y:S01]  /*84b0*/  ISETP.NE.U32.AND P0, PT, R28, RZ, PT ;  /* 0x000000ff1c00720c */ /* 0x001fe20003f05070 */
[----:B------:R-:W-:-:S03]  /*84c0*/  IMAD.MOV.U32 R11, RZ, RZ, -0x1 ;  /* 0xffffffffff0b7424 */ /* 0x000fc600078e00ff */
[----:B------:R-:W-:Y:S02]  /*84d0*/  ISETP.NE.AND.EX P0, PT, R29, RZ, PT, P0 ;  /* 0x000000ff1d00720c */ /* 0x000fe40003f05300 */
[----:B------:R-:W0:Y:S01]  /*84e0*/  LDC R24, c[0x0][0x600] ;  /* 0x00018000ff187b82 */ /* 0x000e220000000800 */
[-CC-:B-1----:R-:W-:Y:S02]  /*84f0*/  SHF.R.U64 R18, R10, R14.reuse, R5.reuse ;  /* 0x0000000e0a127219 */ /* 0x182fe40000001205 */
[----:B------:R-:W-:-:S05]  /*8500*/  SHF.R.U32.HI R5, RZ, R14, R5 ;  /* 0x0000000eff057219 */ /* 0x000fca0000011605 */
        /* <DEDUP_REMOVED lines=21> */
.L_x_175:
[----:B-1----:R-:W-:Y:S01]  /*8660*/  SHF.R.U64 R6, R10, R25, R11 ;  /* 0x000000190a067219 */ /* 0x002fe2000000120b */
[----:B0-----:R-:W-:Y:S01]  /*8670*/  VIADD R11, R24, 0xffffffff ;  /* 0xffffffff180b7836 */ /* 0x001fe20000000000 */
[----:B------:R-:W-:Y:S01]  /*8680*/  SHF.L.U32 R9, R31, R26, RZ ;  /* 0x0000001a1f097219 */ /* 0x000fe200000006ff */
[----:B------:R-:W-:Y:S01]  /*8690*/  @P3 IMAD R12, R13, R20, R8 ;  /* 0x000000140d0c3224 */ /* 0x000fe200078e0208 */
[----:B------:R-:W-:Y:S01]  /*86a0*/  LOP3.LUT R5, R22, R33, RZ, 0xc0, !PT ;  /* 0x0000002116057212 */ /* 0x000fe200078ec0ff */
[----:B------:R-:W-:Y:S01]  /*86b0*/  IMAD.MOV R10, RZ, RZ, -R6 ;  /* 0x000000ffff0a7224 */ /* 0x000fe200078e0a06 */
[----:B------:R-:W-:Y:S01]  /*86c0*/  LOP3.LUT R18, R18, R11, RZ, 0xc0, !PT ;  /* 0x0000000b12127212 */ /* 0x000fe200078ec0ff */
[----:B------:R-:W-:Y:S02]  /*86d0*/  IMAD.MOV.U32 R8, RZ, RZ, 0x1 ;  /* 0x00000001ff087424 */ /* 0x000fe400078e00ff */
[----:B------:R-:W-:Y:S02]  /*86e0*/  IMAD R9, R9, R6, R5 ;  /* 0x0000000609097224 */ /* 0x000fe400078e0205 */
[----:B--2---:R-:W-:-:S02]  /*86f0*/  IMAD R5, R10, R27, R23 ;  /* 0x0000001b0a057224 */ /* 0x004fc400078e0217 */
[----:B---3--:R-:W-:Y:S02]  /*8700*/  IMAD R6, R9, R30, R12 ;  /* 0x0000001e09067224 */ /* 0x008fe400078e020c */
[----:B------:R-:W-:Y:S01]  /*8710*/  IMAD R9, R5, R24, R18 ;  /* 0x0000001805097224 */ /* 0x000fe200078e0212 */
[----:B------:R-:W-:Y:S01]  /*8720*/  PRMT R5, R8, 0x7610, R5 ;  /* 0x0000761008057816 */ /* 0x000fe20000000005 */
[----:B------:R-:W-:-:S03]  /*8730*/  IMAD.MOV.U32 R16, RZ, RZ, R21 ;  /* 0x000000ffff107224 */ /* 0x000fc600078e0015 */
[----:B------:R-:W-:Y:S02]  /*8740*/  SEL R17, R9, R6, !P3 ;  /* 0x0000000609117207 */ /* 0x000fe40005800000 */
[----:B------:R-:W-:-:S07]  /*8750*/  SEL R6, R6, R9, !P3 ;  /* 0x0000000906067207 */ /* 0x000fce0005800000 */
.L_x_173:
[----:B------:R-:W-:-:S08]  /*8760*/  NOP ;  /* 0x0000000000007918 */ /* 0x000fd00000000000 */
[----:B------:R-:W0:-:S00]  /*8770*/  USETMAXREG.DEALLOC.CTAPOOL 0x28 ;  /* 0x00000028000079c8 */ /* 0x000e0000080e0500 */
[----:B0-----:R-:W-:-:S13]  /*8780*/  ISETP.NE.AND P0, PT, R7, RZ, PT ;  /* 0x000000ff0700720c */ /* 0x001fda0003f05270 */
[----:B------:R-:W-:Y:S05]  /*8790*/  @P0 EXIT ;  /* 0x000000000000094d */ /* 0x000fea0003800000 */
[----:B------:R-:W-:Y:S01]  /*87a0*/  LOP3.LUT P0, RZ, R5, 0xff, RZ, 0xc0, !PT ;  /* 0x000000ff05ff7812 */ /* 0x000fe2000780c0ff */
[----:B------:R-:W-:Y:S02]  /*87b0*/  IMAD.MOV.U32 R5, RZ, RZ, 0x1 ;  /* 0x00000001ff057424 */ /* 0x000fe400078e00ff */
[----:B------:R-:W-:-:S10]  /*87c0*/  IMAD.MOV.U32 R12, RZ, RZ, RZ ;  /* 0x000000ffff0c7224 */ /* 0x000fd400078e00ff */
[----:B------:R-:W-:Y:S05]  /*87d0*/  @!P0 BRA `(.L_x_176) ;  /* 0x0000000c00888947 */ /* 0x000fea0003800000 */
[----:B------:R-:W0:Y:S01]  /*87e0*/  LDC R5, c[0x0][0x28c] ;  /* 0x0000a300ff057b82 */ /* 0x000e220000000800 */
[----:B------:R-:W-:Y:S01]  /*87f0*/  ULDC UR5, c[0x0][0x658] ;  /* 0x0001960000057ab9 */ /* 0x000fe20000000800 */
[----:B------:R-:W-:Y:S01]  /*8800*/  UMOV UR11, 0xffffffff ;  /* 0xffffffff000b7882 */ /* 0x000fe20000000000 */
[----:B------:R-:W-:Y:S01]  /*8810*/  UMOV UR17, 0x1 ;  /* 0x0000000100117882 */ /* 0x000fe20000000000 */
[----:B------:R-:W-:Y:S01]  /*8820*/  USHF.L.U32 UR11, UR11, UR5, URZ ;  /* 0x000000050b0b7299 */ /* 0x000fe2000800063f */
[----:B------:R-:W-:Y:S01]  /*8830*/  BSSY B0, `(.L_x_176) ;  /* 0x00000dc000007945 */ /* 0x000fe20003800000 */
[----:B------:R-:W-:Y:S01]  /*8840*/  ULDC UR9, c[0x0][0xc] ;  /* 0x0000030000097ab9 */ /* 0x000fe20000000800 */
[----:B------:R-:W-:Y:S01]  /*8850*/  ULDC UR16, c[0x0][0x10] ;  /* 0x0000040000107ab9 */ /* 0x000fe20000000800 */
[----:B------:R-:W1:Y:S01]  /*8860*/  S2UR UR8, SR_CgaCtaId ;  /* 0x00000000000879c3 */ /* 0x000e620000008800 */
[----:B------:R-:W-:Y:S01]  /*8870*/  ULOP3.LUT UR13, URZ, UR11, URZ, 0x33, !UPT ;  /* 0x0000000b3f0d7292 */ /* 0x000fe2000f8e333f */
[----:B------:R-:W-:Y:S01]  /*8880*/  IMAD.MOV.U32 R14, RZ, RZ, 0x1 ;  /* 0x00000001ff0e7424 */ /* 0x000fe200078e00ff */
[----:B------:R-:W-:Y:S01]  /*8890*/  LOP3.LUT R15, R4, 0x2, RZ, 0xfc, !PT ;  /* 0x00000002040f7812 */ /* 0x000fe200078efcff */
[----:B------:R-:W-:Y:S01]  /*88a0*/  IMAD.MOV.U32 R12, RZ, RZ, RZ ;  /* 0x000000ffff0c7224 */ /* 0x000fe200078e00ff */
[----:B------:R-:W-:Y:S01]  /*88b0*/  ULDC UR4, c[0x0][0x600] ;  /* 0x0001800000047ab9 */ /* 0x000fe20000000800 */
[----:B------:R-:W-:Y:S01]  /*88c0*/  UMOV UR20, 0x11 ;  /* 0x0000001100147882 */ /* 0x000fe20000000000 */
[----:B------:R-:W-:-:S02]  /*88d0*/  UIADD3 UR4, UR4, -0x1, URZ ;  /* 0xffffffff04047890 */ /* 0x000fc4000fffe03f */
[----:B------:R-:W-:Y:S01]  /*88e0*/  USHF.L.U32 UR5, UR17, UR5, URZ ;  /* 0x0000000511057299 */ /* 0x000fe2000800063f */
[----:B------:R-:W-:Y:S01]  /*88f0*/  ULDC.64 UR28, c[0x0][0x198] ;  /* 0x00006600001c7ab9 */ /* 0x000fe20000000a00 */
[----:B0-----:R-:W-:-:S05]  /*8900*/  VIADD R5, R5, 0x1f ;  /* 0x0000001f05057836 */ /* 0x001fca0000000000 */
[----:B------:R-:W-:Y:S01]  /*8910*/  SHF.R.S32.HI R8, RZ, 0x1f, R5 ;  /* 0x0000001fff087819 */ /* 0x000fe20000011405 */
[----:B-1----:R-:W-:-:S03]  /*8920*/  USHF.R.U32.HI UR27, URZ, 0x2, UR8 ;  /* 0x000000023f1b7899 */ /* 0x002fc60008011608 */
[----:B------:R-:W-:Y:S01]  /*8930*/  LEA.HI R8, R8, R5, RZ, 0x5 ;  /* 0x0000000508087211 */ /* 0x000fe200078f28ff */
[----:B------:R-:W-:Y:S01]  /*8940*/  ULOP3.LUT UR10, UR8, 0x3, URZ, 0xc0, !UPT ;  /* 0x00000003080a7892 */ /* 0x000fe2000f8ec03f */
[----:B------:R-:W-:Y:S01]  /*8950*/  IMAD.MOV.U32 R5, RZ, RZ, 0x1 ;  /* 0x00000001ff057424 */ /* 0x000fe200078e00ff */
[----:B------:R-:W-:Y:S01]  /*8960*/  USHF.L.U32 UR6, UR8, 0x4, URZ ;  /* 0x0000000408067899 */ /* 0x000fe2000800063f */
[----:B------:R-:W-:Y:S01]  /*8970*/  SHF.R.S32.HI R11, RZ, 0x5, R8 ;  /* 0x00000005ff0b7819 */ /* 0x000fe20000011408 */
[----:B------:R-:W-:Y:S02]  /*8980*/  USHF.L.U32 UR7, UR8, 0x9, URZ ;  /* 0x0000000908077899 */ /* 0x000fe4000800063f */
[----:B------:R-:W-:Y:S02]  /*8990*/  ULOP3.LUT UR8, UR8, 0xfffffffc, URZ, 0xc0, !UPT ;  /* 0xfffffffc08087892 */ /* 0x000fe4000f8ec03f */
[----:B------:R-:W-:Y:S01]  /*89a0*/  UISETP.GT.U32.AND UP0, UPT, UR10, 0xffff, UPT ;  /* 0x0000ffff0a00788c */ /* 0x000fe2000bf04070 */
[----:B------:R-:W-:Y:S01]  /*89b0*/  VIADD R10, R11, 0x1 ;  /* 0x000000010b0a7836 */ /* 0x000fe20000000000 */
[----:B------:R-:W-:-:S02]  /*89c0*/  ULOP3.LUT UR12, UR8, 0x1, URZ, 0xfc, !UPT ;  /* 0x00000001080c7892 */ /* 0x000fc4000f8efc3f */
[----:B------:R-:W-:Y:S02]  /*89d0*/  ULOP3.LUT UR14, UR8, 0x2, URZ, 0xfc, !UPT ;  /* 0x00000002080e7892 */ /* 0x000fe4000f8efc3f */
[----:B------:R-:W-:Y:S02]  /*89e0*/  USHF.L.U32 UR11, UR17, UR8, URZ ;  /* 0x00000008110b7299 */ /* 0x000fe4000800063f */
[----:B------:R-:W-:Y:S02]  /*89f0*/  ULOP3.LUT UR15, UR8, 0x3, URZ, 0xfc, !UPT ;  /* 0x00000003080f7892 */ /* 0x000fe4000f8efc3f */
[----:B------:R-:W-:Y:S02]  /*8a00*/  UIMAD.WIDE.U32 UR8, UR9, UR16, URZ ;  /* 0x00000010090872a5 */ /* 0x000fe4000f8e003f */
[----:B------:R-:W-:Y:S02]  /*8a10*/  USHF.L.U32 UR12, UR17, UR12, URZ ;  /* 0x0000000c110c7299 */ /* 0x000fe4000800063f */
[----:B------:R-:W-:-:S02]  /*8a20*/  USHF.L.U32 UR14, UR17, UR14, URZ ;  /* 0x0000000e110e7299 */ /* 0x000fc4000800063f */
[----:B------:R-:W-:Y:S01]  /*8a30*/  USEL UR10, UR10, 0xffff, !UP0 ;  /* 0x0000ffff0a0a7887 */ /* 0x000fe2000c000000 */
[----:B------:R-:W-:Y:S01]  /*8a40*/  ULDC UR16, c[0x0][0x14] ;  /* 0x0000050000107ab9 */ /* 0x000fe20000000800 */
[----:B------:R-:W-:Y:S02]  /*8a50*/  USHF.L.U32 UR15, UR17, UR15, URZ ;  /* 0x0000000f110f7299 */ /* 0x000fe4000800063f */
[----:B------:R-:W-:Y:S02]  /*8a60*/  UIMAD.WIDE.U32 UR22, UR8, UR16, URZ ;  /* 0x00000010081672a5 */ /* 0x000fe4000f8e003f */
[----:B------:R-:W-:Y:S02]  /*8a70*/  UIMAD UR8, UR9, UR16, URZ ;  /* 0x00000010090872a4 */ /* 0x000fe4000f8e023f */
[----:B------:R-:W-:Y:S02]  /*8a80*/  ULOP3.LUT UR11, UR14, UR11, UR12, 0xfe, !UPT ;  /* 0x0000000b0e0b7292 */ /* 0x000fe4000f8efe0c */
[----:B------:R-:W-:-:S02]  /*8a90*/  ULOP3.LUT UR10, UR10, 0xffff, URZ, 0xc0, !UPT ;  /* 0x0000ffff0a0a7892 */ /* 0x000fc4000f8ec03f */
[----:B------:R-:W-:Y:S02]  /*8aa0*/  ULOP3.LUT UR6, UR6, 0x30, URZ, 0xc0, !UPT ;  /* 0x0000003006067892 */ /* 0x000fe4000f8ec03f */
[----:B------:R-:W-:Y:S02]  /*8ab0*/  ULOP3.LUT UR7, UR7, 0x600, URZ, 0xc0, !UPT ;  /* 0x0000060007077892 */ /* 0x000fe4000f8ec03f */
[----:B------:R-:W-:Y:S02]  /*8ac0*/  UIADD3 UR14, UR23, UR8, URZ ;  /* 0x00000008170e7290 */ /* 0x000fe4000fffe03f */
[----:B------:R-:W-:Y:S02]  /*8ad0*/  ULOP3.LUT UR15, UR11, UR15, URZ, 0xfc, !UPT ;  /* 0x0000000f0b0f7292 */ /* 0x000fe4000f8efc3f */
[----:B------:R-:W-:-:S12]  /*8ae0*/  USHF.L.U32 UR20, UR20, UR10, URZ ;  /* 0x0000000a14147299 */ /* 0x000fd8000800063f */
.L_x_187:
[----:B------:R-:W-:-:S03]  /*8af0*/  UMOV UR8, 0xffffffff ;  /* 0xffffffff00087882 */ /* 0x000fc60000000000 */
[----:B------:R-:W-:Y:S05]  /*8b00*/  BRA.DIV UR8, `(.L_x_177) ;  /* 0x0000001a08347947 */ /* 0x000fea000b800000 */
[----:B------:R-:W-:-:S13]  /*8b10*/  ELECT P0, URZ, PT ;  /* 0x00000000003f782f */ /* 0x000fda0003800000 */
.L_x_216:
[----:B------:R-:W0:Y:S01]  /*8b20*/  LDC R7, c[0x0][0x28c] ;  /* 0x0000a300ff077b82 */ /* 0x000e220000000800 */
[----:B------:R-:W-:Y:S01]  /*8b30*/  BSSY B1, `(.L_x_178) ;  /* 0x000003b000017945 */ /* 0x000fe20003800000 */
[----:B0-----:R-:W-:-:S13]  /*8b40*/  ISETP.LT.OR P0, PT, R7, 0x1, !P0 ;  /* 0x000000010700780c */ /* 0x001fda0004701670 */
[----:B------:R-:W-:Y:S05]  /*8b50*/  @P0 BRA `(.L_x_179) ;  /* 0x0000000000e00947 */ /* 0x000fea0003800000 */
[----:B------:R-:W-:Y:S01]  /*8b60*/  LEA R9, R6, UR27, 0x1 ;  /* 0x0000001b06097c11 */ /* 0x000fe2000f8e08ff */
[----:B------:R-:W-:Y:S01]  /*8b70*/  IMAD.MOV.U32 R21, RZ, RZ, RZ ;  /* 0x000000ffff157224 */ /* 0x000fe200078e00ff */
[----:B------:R-:W-:Y:S01]  /*8b80*/  LEA R17, R17, UR6, 0x6 ;  /* 0x0000000611117c11 */ /* 0x000fe2000f8e30ff */
[----:B------:R-:W-:Y:S02]  /*8b90*/  IMAD.MOV.U32 R6, RZ, RZ, R10 ;  /* 0x000000ffff067224 */ /* 0x000fe400078e000a */
[----:B------:R-:W-:Y:S02]  /*8ba0*/  IMAD.MOV.U32 R7, RZ, RZ, R5 ;  /* 0x000000ffff077224 */ /* 0x000fe400078e0005 */
[----:B------:R-:W-:Y:S02]  /*8bb0*/  IMAD.MOV.U32 R8, RZ, RZ, R12 ;  /* 0x000000ffff087224 */ /* 0x000fe400078e000c */
[----:B------:R-:W-:-:S07]  /*8bc0*/  IMAD.SHL.U32 R19, R9, 0x80, RZ ;  /* 0x0000008009137824 */ /* 0x000fce00078e00ff */
.L_x_182:
[----:B------:R-:W0:Y:S01]  /*8bd0*/  S2R R18, SR_CgaCtaId ;  /* 0x0000000000127919 */ /* 0x000e220000008800 */
[----:B------:R-:W-:Y:S02]  /*8be0*/  MOV R9, 0x400 ;  /* 0x0000040000097802 */ /* 0x000fe40000000f00 */
[----:B------:R-:W-:-:S13]  /*8bf0*/  LOP3.LUT P1, RZ, R0, 0x7f, RZ, 0xc0, !PT ;  /* 0x0000007f00ff7812 */ /* 0x000fda000782c0ff */
[----:B------:R-:W1:Y:S01]  /*8c00*/  @!P1 LDC R13, c[0x0][0x500] ;  /* 0x00014000ff0d9b82 */ /* 0x000e620000000800 */
[----:B0-----:R-:W-:Y:S02]  /*8c10*/  LEA R20, R18, R9, 0x18 ;  /* 0x0000000912147211 */ /* 0x001fe400078ec0ff */
[----:B------:R-:W-:-:S03]  /*8c20*/  SHF.L.U32 R9, R7, 0x1f, RZ ;  /* 0x0000001f07097819 */ /* 0x000fc600000006ff */
[----:B------:R-:W-:-:S04]  /*8c30*/  IMAD R18, R8, 0x8, R20 ;  /* 0x0000000808127824 */ /* 0x000fc800078e0214 */
[----:B------:R-:W0:Y:S02]  /*8c40*/  SYNCS.PHASECHK.TRANS64.TRYWAIT P0, [R18+URZ+0xb0], R9 ;  /* 0x0000b009120075a7 */ /* 0x000e24000800017f */
[----:B01----:R-:W-:Y:S05]  /*8c50*/  @!P0 BRA `(.L_x_180) ;  /* 0x0000001800008947 */ /* 0x003fea0003800000 */
.L_x_217:
[----:B0-----:R-:W-:Y:S01]  /*8c60*/  PRMT R9, R15, 0x9910, RZ ;  /* 0x000099100f097816 */ /* 0x001fe200000000ff */
[----:B------:R0:W-:Y:S03]  /*8c70*/  @!P1 SYNCS.ARRIVE.TRANS64 RZ, [R18+URZ], R13 ;  /* 0x0000000d12ff99a7 */ /* 0x0001e6000800003f */
[----:B------:R-:W-:-:S13]  /*8c80*/  ISETP.NE.AND P0, PT, R9, 0x2, PT ;  /* 0x000000020900780c */ /* 0x000fda0003f05270 */
[----:B0-----:R-:W-:Y:S05]  /*8c90*/  @P0 BRA `(.L_x_181) ;  /* 0x0000000000040947 */ /* 0x001fea0003800000 */
[----:B------:R-:W-:Y:S01]  /*8ca0*/  BPT.TRAP 0x1 ;  /* 0x000000040000795c */ /* 0x000fe20000300000 */
.L_x_181:
[----:B------:R-:W-:Y:S01]  /*8cb0*/  LEA R9, R8, UR27, 0x1 ;  /* 0x0000001b08097c11 */ /* 0x000fe2000f8e08ff */
[----:B------:R-:W-:Y:S01]  /*8cc0*/  VIADD R6, R6, 0xffffffff ;  /* 0xffffffff06067836 */ /* 0x000fe20000000000 */
[----:B------:R-:W-:Y:S01]  /*8cd0*/  R2UR UR11, R8 ;  /* 0x00000000080b72ca */ /* 0x000fe200000e0000 */
[----:B------:R-:W-:Y:S01]  /*8ce0*/  UIADD3 UR16, UP0, UR28, 0xf0, URZ ;  /* 0x000000f01c107890 */ /* 0x000fe2000ff1e03f */
[----:B------:R-:W-:Y:S01]  /*8cf0*/  R2UR UR24, R20 ;  /* 0x00000000141872ca */ /* 0x000fe200000e0000 */
[----:B------:R-:W-:Y:S01]  /*8d00*/  IMAD.U32 R9, R9, 0x1000, R20 ;  /* 0x0000100009097824 */ /* 0x000fe200078e0014 */
[----:B------:R-:W-:Y:S01]  /*8d10*/  R2UR UR25, R19 ;  /* 0x00000000131972ca */ /* 0x000fe200000e0000 */
[----:B------:R-:W-:Y:S01]  /*8d20*/  UIADD3 UR32, UP1, UR28, 0x1f0, URZ ;  /* 0x000001f01c207890 */ /* 0x000fe2000ff3e03f */
[----:B------:R-:W-:Y:S01]  /*8d30*/  R2UR UR9, R18 ;  /* 0x00000000120972ca */ /* 0x000fe200000e0000 */
[----:B------:R-:W-:Y:S01]  /*8d40*/  UIADD3.X UR17, URZ, UR29, URZ, UP0, !UPT ;  /* 0x0000001d3f117290 */ /* 0x000fe200087fe43f */
[----:B------:R-:W-:Y:S01]  /*8d50*/  R2UR UR8, R9 ;  /* 0x00000000090872ca */ /* 0x000fe200000e0000 */
[----:B------:R-:W-:Y:S01]  /*8d60*/  UPRMT UR21, URZ, 0x5410, UR20 ;  /* 0x000054103f157896 */ /* 0x000fe20008000014 */
[----:B------:R-:W-:Y:S01]  /*8d70*/  R2UR UR10, R21 ;  /* 0x00000000150a72ca */ /* 0x000fe200000e0000 */
[----:B------:R-:W-:Y:S01]  /*8d80*/  VIADD R8, R8, 0x1 ;  /* 0x0000000108087836 */ /* 0x000fe20000000000 */
[----:B------:R-:W-:Y:S01]  /*8d90*/  R2UR UR12, R16 ;  /* 0x00000000100c72ca */ /* 0x000fe200000e0000 */
[----:B------:R-:W-:Y:S01]  /*8da0*/  ULEA UR11, UR11, UR7, 0xb ;  /* 0x000000070b0b7291 */ /* 0x000fe2000f8e583f */
[----:B------:R-:W-:Y:S01]  /*8db0*/  R2UR UR26, R17 ;  /* 0x00000000111a72ca */ /* 0x000fe200000e0000 */
[----:B------:R-:W-:Y:S01]  /*8dc0*/  UPRMT UR30, URZ, 0x5410, UR15 ;  /* 0x000054103f1e7896 */ /* 0x000fe2000800000f */
[----:B------:R-:W-:Y:S01]  /*8dd0*/  ISETP.GT.AND P1, PT, R6, 0x1, PT ;  /* 0x000000010600780c */ /* 0x000fe20003f24270 */
[----:B------:R-:W-:Y:S01]  /*8de0*/  UIADD3 UR24, UR24, 0x2c280, UR11 ;  /* 0x0002c28018187890 */ /* 0x000fe2000fffe00b */
[----:B------:R-:W-:Y:S01]  /*8df0*/  ISETP.NE.AND P0, PT, R8, 0x16, PT ;  /* 0x000000160800780c */ /* 0x000fe20003f05270 */
[----:B------:R-:W-:Y:S01]  /*8e00*/  UIADD3.X UR33, URZ, UR29, URZ, UP1, !UPT ;  /* 0x0000001d3f217290 */ /* 0x000fe20008ffe43f */
[----:B------:R-:W-:Y:S01]  /*8e10*/  VIADD R21, R21, 0x20 ;  /* 0x0000002015157836 */ /* 0x000fe20000000000 */
[----:B------:R-:W-:Y:S01]  /*8e20*/  UIADD3 UR8, UR8, 0x280, URZ ;  /* 0x0000028008087890 */ /* 0x000fe2000fffe03f */
[----:B------:R-:W-:Y:S01]  /*8e30*/  SEL R18, RZ, 0x1, P0 ;  /* 0x00000001ff127807 */ /* 0x000fe20000000000 */
[----:B------:R-:W-:Y:S01]  /*8e40*/  UMOV UR18, 0x0 ;  /* 0x0000000000127882 */ /* 0x000fe20000000000 */
[----:B------:R-:W-:Y:S01]  /*8e50*/  UMOV UR19, 0x10000000 ;  /* 0x1000000000137882 */ /* 0x000fe20000000000 */
[----:B------:R-:W-:Y:S01]  /*8e60*/  UMOV UR11, UR25 ;  /* 0x00000019000b7c82 */ /* 0x000fe20008000000 */
[----:B------:R-:W-:-:S02]  /*8e70*/  LOP3.LUT R7, R7, R18, RZ, 0x3c, !PT ;  /* 0x0000001207077212 */ /* 0x000fc400078e3cff */
[----:B------:R-:W-:Y:S02]  /*8e80*/  SEL R8, R8, RZ, P0 ;  /* 0x000000ff08087207 */ /* 0x000fe40000000000 */
[----:B------:R0:W-:Y:S02]  /*8e90*/  UTMALDG.3D.MULTICAST [UR8], [UR16], UR21, desc[UR18] ;  /* 0x00001208100073b4 */ /* 0x0001e40008011815 */
[----:B0-----:R-:W-:Y:S01]  /*8ea0*/  UMOV UR8, UR24 ;  /* 0x0000001800087c82 */ /* 0x001fe20008000000 */
[----:B------:R-:W-:Y:S02]  /*8eb0*/  UMOV UR11, UR26 ;  /* 0x0000001a000b7c82 */ /* 0x000fe40008000000 */
[----:B------:R0:W-:Y:S02]  /*8ec0*/  UTMALDG.3D.MULTICAST [UR8], [UR32], UR30, desc[UR18] ;  /* 0x00001208200073b4 */ /* 0x0001e4000801181e */
[----:B0-----:R-:W-:Y:S05]  /*8ed0*/  @P1 BRA `(.L_x_182) ;  /* 0xfffffffc003c1947 */ /* 0x001fea000383ffff */
.L_x_179:
[----:B------:R-:W-:Y:S05]  /*8ee0*/  BSYNC B1 ;  /* 0x0000000000017941 */ /* 0x000fea0003800000 */
.L_x_178:
[----:B------:R-:W-:Y:S01]  /*8ef0*/  LOP3.LUT P1, RZ, R14, 0xff, RZ, 0xc0, !PT ;  /* 0x000000ff0eff7812 */ /* 0x000fe2000782c0ff */
[C---:B------:R-:W-:Y:S01]  /*8f00*/  IMAD.IADD R9, R11.reuse, 0x1, R12 ;  /* 0x000000010b097824 */ /* 0x040fe200078e020c */
[----:B------:R-:W-:Y:S01]  /*8f10*/  ULDC.64 UR8, c[0x0][0x650] ;  /* 0x0001940000087ab9 */ /* 0x000fe20000000a00 */
[----:B------:R-:W-:Y:S01]  /*8f20*/  ISETP.GE.U32.AND P2, PT, R11, 0x16, PT ;  /* 0x000000160b00780c */ /* 0x000fe20003f46070 */
[----:B------:R-:W-:Y:S01]  /*8f30*/  BSSY B1, `(.L_x_183) ;  /* 0x0000069000017945 */ /* 0x000fe20003800000 */
[----:B------:R-:W-:Y:S01]  /*8f40*/  IMAD.MOV.U32 R17, RZ, RZ, -0x1 ;  /* 0xffffffffff117424 */ /* 0x000fe200078e00ff */
[----:B------:R-:W-:Y:S01]  /*8f50*/  ISETP.GT.U32.AND P0, PT, R9, 0x15, PT ;  /* 0x000000150900780c */ /* 0x000fe20003f04070 */
[----:B------:R-:W-:Y:S01]  /*8f60*/  IMAD.MOV.U32 R16, RZ, RZ, -0x1 ;  /* 0xffffffffff107424 */ /* 0x000fe200078e00ff */
[----:B------:R-:W-:Y:S02]  /*8f70*/  PRMT R14, RZ, 0x7610, R14 ;  /* 0x00007610ff0e7816 */ /* 0x000fe4000000000e */
[----:B------:R-:W-:-:S03]  /*8f80*/  ISETP.LT.U32.AND P0, PT, R11, 0x16, P0 ;  /* 0x000000160b00780c */ /* 0x000fc60000701070 */
[----:B------:R-:W0:Y:S01]  /*8f90*/  @P1 S2R R7, SR_CgaCtaId ;  /* 0x0000000000071919 */ /* 0x000e220000008800 */
[----:B------:R-:W-:-:S04]  /*8fa0*/  @P1 MOV R6, 0x400 ;  /* 0x0000040000061802 */ /* 0x000fc80000000f00 */
[----:B0-----:R-:W-:Y:S01]  /*8fb0*/  @P1 LEA R8, R7, R6, 0x18 ;  /* 0x0000000607081211 */ /* 0x001fe200078ec0ff */
[----:B------:R-:W-:Y:S01]  /*8fc0*/  IMAD.WIDE.U32 R6, R9, -0x45d1745d, RZ ;  /* 0xba2e8ba309067825 */ /* 0x000fe200078e00ff */
[----:B------:R-:W-:Y:S02]  /*8fd0*/  SEL R6, RZ, 0x1, !P0 ;  /* 0x00000001ff067807 */ /* 0x000fe40004000000 */
[----:B------:R0:W-:Y:S01]  /*8fe0*/  @P1 SYNCS.ARRIVE.TRANS64.A1T0 RZ, [R8+URZ+0x178], RZ ;  /* 0x000178ff08ff19a7 */ /* 0x0001e2000810003f */
[----:B------:R-:W-:Y:S02]  /*8ff0*/  IADD3 R2, P1, R2, UR22, RZ ;  /* 0x0000001602027c10 */ /* 0x000fe4000ff3e0ff */
[----:B------:R-:W-:Y:S01]  /*9000*/  LOP3.LUT R5, R5, R6, RZ, 0x3c, !PT ;  /* 0x0000000605057212 */ /* 0x000fe200078e3cff */
[----:B------:R-:W-:Y:S01]  /*9010*/  IMAD.MOV.U32 R6, RZ, RZ, -0x1 ;  /* 0xffffffffff067424 */ /* 0x000fe200078e00ff */
[----:B------:R-:W-:Y:S02]  /*9020*/  IADD3.X R3, R3, UR14, RZ, P1, !PT ;  /* 0x0000000e03037c10 */ /* 0x000fe40008ffe4ff */
[----:B------:R-:W-:-:S02]  /*9030*/  ISETP.GE.U32.AND P0, PT, R2, UR8, PT ;  /* 0x0000000802007c0c */ /* 0x000fc4000bf06070 */
[----:B0-----:R-:W-:Y:S02]  /*9040*/  SHF.R.U32.HI R8, RZ, 0x4, R7 ;  /* 0x00000004ff087819 */ /* 0x001fe40000011607 */
[----:B------:R-:W-:Y:S02]  /*9050*/  ISETP.GE.U32.AND.EX P0, PT, R3, UR9, PT, P0 ;  /* 0x0000000903007c0c */ /* 0x000fe4000bf06100 */
[----:B------:R-:W-:Y:S01]  /*9060*/  @P2 LOP3.LUT R5, R5, 0x1, R8, 0x78, !PT ;  /* 0x0000000105052812 */ /* 0x000fe200078e7808 */
[----:B------:R-:W-:Y:S01]  /*9070*/  IMAD R12, R8, -0x16, R9 ;  /* 0xffffffea080c7824 */ /* 0x000fe200078e0209 */
[----:B------:R-:W-:-:S09]  /*9080*/  PRMT R7, RZ, 0x7610, R7 ;  /* 0x00007610ff077816 */ /* 0x000fd20000000007 */
[----:B------:R-:W-:Y:S05]  /*9090*/  @P0 BRA `(.L_x_184) ;  /* 0x0000000400480947 */ /* 0x000fea0003800000 */
[----:B------:R-:W0:Y:S01]  /*90a0*/  S2R R17, SR_CTAID.X ;  /* 0x0000000000117919 */ /* 0x000e220000002500 */
[----:B------:R-:W-:Y:S01]  /*90b0*/  ULDC.64 UR8, c[0x0][0x628] ;  /* 0x00018a0000087ab9 */ /* 0x000fe20000000a00 */
[----:B------:R-:W1:Y:S01]  /*90c0*/  LDC R18, c[0x0][0x144] ;  /* 0x00005100ff127b82 */ /* 0x000e620000000800 */
[----:B------:R-:W-:Y:S01]  /*90d0*/  ISETP.NE.U32.AND P0, PT, RZ, UR8, PT ;  /* 0x00000008ff007c0c */ /* 0x000fe2000bf05070 */
[----:B------:R-:W2:Y:S01]  /*90e0*/  S2R R13, SR_CTAID.Y ;  /* 0x00000000000d7919 */ /* 0x000ea20000002600 */
[----:B------:R-:W-:Y:S01]  /*90f0*/  ULDC UR10, c[0x0][0x150] ;  /* 0x00005400000a7ab9 */ /* 0x000fe20000000800 */
[----:B------:R-:W-:Y:S01]  /*9100*/  ULDC UR11, c[0x0][0x630] ;  /* 0x00018c00000b7ab9 */ /* 0x000fe20000000800 */
[----:B------:R-:W-:Y:S01]  /*9110*/  ISETP.NE.AND.EX P0, PT, RZ, UR9, PT, P0 ;  /* 0x00000009ff007c0c */ /* 0x000fe2000bf05300 */
[----:B------:R-:W-:Y:S01]  /*9120*/  IMAD.MOV.U32 R6, RZ, RZ, R2 ;  /* 0x000000ffff067224 */ /* 0x000fe200078e0002 */
[----:B0-----:R-:W-:-:S05]  /*9130*/  I2FP.F32.U32 R7, R17 ;  /* 0x0000001100077245 */ /* 0x001fca0000201000 */
[----:B------:R-:W-:Y:S01]  /*9140*/  FMUL R20, R7, UR10 ;  /* 0x0000000a07147c20 */ /* 0x000fe20008400000 */
[----:B------:R-:W-:-:S05]  /*9150*/  IMAD.MOV.U32 R7, RZ, RZ, R3 ;  /* 0x000000ffff077224 */ /* 0x000fca00078e0003 */
[----:B--2---:R-:W-:Y:S05]  /*9160*/  @!P0 BRA `(.L_x_185) ;  /* 0x0000000000288947 */ /* 0x004fea0003800000 */
[----:B------:R-:W-:Y:S02]  /*9170*/  ULDC UR10, c[0x0][0x634] ;  /* 0x00018d00000a7ab9 */ /* 0x000fe40000000800 */
[----:B------:R-:W-:-:S05]  /*9180*/  IADD3 R7, P0, R2, UR10, RZ ;  /* 0x0000000a02077c10 */ /* 0x000fca000ff1e0ff */
[----:B------:R-:W-:-:S04]  /*9190*/  IMAD.X R19, RZ, RZ, R3, P0 ;  /* 0x000000ffff137224 */ /* 0x000fc800000e0603 */
[----:B------:R-:W-:-:S04]  /*91a0*/  IMAD.WIDE.U32 R8, R19, UR8, RZ ;  /* 0x0000000813087c25 */ /* 0x000fc8000f8e00ff */
[----:B------:R-:W-:-:S04]  /*91b0*/  IMAD.WIDE.U32 R8, P0, R7, UR9, R8 ;  /* 0x0000000907087c25 */ /* 0x000fc8000f800008 */
[----:B------:R-:W-:-:S04]  /*91c0*/  IMAD.WIDE.U32 R6, R7, UR8, RZ ;  /* 0x0000000807067c25 */ /* 0x000fc8000f8e00ff */
[----:B------:R-:W-:Y:S01]  /*91d0*/  IMAD.MOV.U32 R6, RZ, RZ, R9 ;  /* 0x000000ffff067224 */ /* 0x000fe200078e0009 */
[----:B------:R-:W-:Y:S01]  /*91e0*/  IADD3 RZ, P1, R7, R8, RZ ;  /* 0x0000000807ff7210 */ /* 0x000fe20007f3e0ff */
[----:B------:R-:W-:-:S04]  /*91f0*/  IMAD.X R7, RZ, RZ, RZ, P0 ;  /* 0x000000ffff077224 */ /* 0x000fc800000e06ff */
[----:B------:R-:W-:-:S08]  /*9200*/  IMAD.WIDE.U32.X R6, R19, UR9, R6, P1 ;  /* 0x0000000913067c25 */ /* 0x000fd000088e0406 */
.L_x_185:
[--C-:B------:R-:W-:Y:S01]  /*9210*/  SHF.R.U64 R16, R6, UR11, R7.reuse ;  /* 0x0000000b06107c19 */ /* 0x100fe20008001207 */
[----:B------:R-:W0:Y:S01]  /*9220*/  F2I.U32.TRUNC.NTZ R20, R20 ;  /* 0x0000001400147305 */ /* 0x000e22000020f000 */
[----:B------:R-:W-:Y:S01]  /*9230*/  SHF.R.U32.HI R6, RZ, UR11, R7 ;  /* 0x0000000bff067c19 */ /* 0x000fe20008011607 */
[----:B------:R-:W-:Y:S01]  /*9240*/  ULDC.64 UR8, c[0x0][0x620] ;  /* 0x0001880000087ab9 */ /* 0x000fe20000000a00 */
[----:B------:R-:W-:Y:S01]  /*9250*/  IADD3 R9, P0, RZ, -R16, RZ ;  /* 0x80000010ff097210 */ /* 0x000fe20007f1e0ff */
[----:B------:R-:W-:-:S04]  /*9260*/  ULDC.64 UR10, c[0x0][0x640] ;  /* 0x00019000000a7ab9 */ /* 0x000fc80000000a00 */
[----:B------:R-:W-:Y:S01]  /*9270*/  IMAD.X R6, RZ, RZ, ~R6, P0 ;  /* 0x000000ffff067224 */ /* 0x000fe200000e0e06 */
[----:B------:R-:W-:-:S03]  /*9280*/  ISETP.NE.U32.AND P0, PT, RZ, UR10, PT ;  /* 0x0000000aff007c0c */ /* 0x000fc6000bf05070 */
[----:B------:R-:W-:Y:S01]  /*9290*/  IMAD R8, R6, UR8, RZ ;  /* 0x0000000806087c24 */ /* 0x000fe2000f8e02ff */
[----:B------:R-:W-:Y:S01]  /*92a0*/  ISETP.NE.AND.EX P0, PT, RZ, UR11, PT, P0 ;  /* 0x0000000bff007c0c */ /* 0x000fe2000bf05300 */
[----:B------:R-:W-:Y:S01]  /*92b0*/  IMAD.WIDE.U32 R6, R9, UR8, R2 ;  /* 0x0000000809067c25 */ /* 0x000fe2000f8e0002 */
[----:B------:R-:W-:-:S03]  /*92c0*/  ULDC UR8, c[0x0][0x618] ;  /* 0x0001860000087ab9 */ /* 0x000fc60000000800 */
[----:B------:R-:W-:Y:S01]  /*92d0*/  IMAD R9, R9, UR9, R8 ;  /* 0x0000000909097c24 */ /* 0x000fe2000f8e0208 */
[----:B------:R-:W-:Y:S01]  /*92e0*/  ULDC UR9, c[0x0][0x154] ;  /* 0x0000550000097ab9 */ /* 0x000fe20000000800 */
[----:B0-----:R-:W-:Y:S02]  /*92f0*/  IMAD.MOV R8, RZ, RZ, -R20 ;  /* 0x000000ffff087224 */ /* 0x001fe400078e0a14 */
[----:B------:R-:W-:Y:S01]  /*9300*/  IMAD.IADD R7, R7, 0x1, R9 ;  /* 0x0000000107077824 */ /* 0x000fe200078e0209 */
[----:B------:R-:W0:Y:S01]  /*9310*/  LDC R20, c[0x0][0x148] ;  /* 0x00005200ff147b82 */ /* 0x000e220000000800 */
[----:B-1----:R-:W-:Y:S01]  /*9320*/  IMAD R17, R18, R8, R17 ;  /* 0x0000000812117224 */ /* 0x002fe200078e0211 */
[----:B------:R-:W-:Y:S02]  /*9330*/  I2FP.F32.U32 R8, R13 ;  /* 0x0000000d00087245 */ /* 0x000fe40000201000 */
[--C-:B------:R-:W-:Y:S02]  /*9340*/  SHF.R.U64 R18, R6, UR8, R7.reuse ;  /* 0x0000000806127c19 */ /* 0x100fe40008001207 */
[----:B------:R-:W-:Y:S01]  /*9350*/  SHF.R.U32.HI R7, RZ, UR8, R7 ;  /* 0x00000008ff077c19 */ /* 0x000fe20008011607 */
[----:B------:R-:W-:Y:S01]  /*9360*/  FMUL R8, R8, UR9 ;  /* 0x0000000908087c20 */ /* 0x000fe20008400000 */
[----:B------:R-:W-:-:S02]  /*9370*/  ULDC UR8, c[0x0][0x608] ;  /* 0x0001820000087ab9 */ /* 0x000fc40000000800 */
[--C-:B------:R-:W-:Y:S01]  /*9380*/  SHF.R.U64 R22, R18, UR8, R7.reuse ;  /* 0x0000000812167c19 */ /* 0x100fe20008001207 */
[----:B------:R1:W2:Y:S01]  /*9390*/  F2I.U32.TRUNC.NTZ R23, R8 ;  /* 0x0000000800177305 */ /* 0x0002a2000020f000 */
[----:B------:R-:W-:Y:S01]  /*93a0*/  SHF.R.U32.HI R7, RZ, UR8, R7 ;  /* 0x00000008ff077c19 */ /* 0x000fe20008011607 */
[----:B------:R-:W-:-:S03]  /*93b0*/  ULDC UR8, c[0x0][0x658] ;  /* 0x0001960000087ab9 */ /* 0x000fc60000000800 */
[--C-:B------:R-:W-:Y:S02]  /*93c0*/  SHF.R.U64 R19, R22, UR8, R7.reuse ;  /* 0x0000000816137c19 */ /* 0x100fe40008001207 */
[----:B------:R-:W-:-:S03]  /*93d0*/  SHF.R.U32.HI R21, RZ, UR8, R7 ;  /* 0x00000008ff157c19 */ /* 0x000fc60008011607 */
[----:B------:R-:W-:Y:S02]  /*93e0*/  IMAD.MOV.U32 R6, RZ, RZ, R19 ;  /* 0x000000ffff067224 */ /* 0x000fe400078e0013 */
[----:B------:R-:W-:Y:S01]  /*93f0*/  IMAD.MOV.U32 R7, RZ, RZ, R21 ;  /* 0x000000ffff077224 */ /* 0x000fe200078e0015 */
[----:B-1----:R-:W-:Y:S06]  /*9400*/  @!P0 BRA `(.L_x_186) ;  /* 0x0000000000288947 */ /* 0x002fec0003800000 */
        /* <DEDUP_REMOVED lines=10> */
.L_x_186:
[----:B------:R-:W-:Y:S01]  /*94b0*/  ULDC UR8, c[0x0][0x648] ;  /* 0x0001920000087ab9 */ /* 0x000fe20000000800 */
[----:B--2---:R-:W-:Y:S01]  /*94c0*/  IMAD.MOV R23, RZ, RZ, -R23 ;  /* 0x000000ffff177224 */ /* 0x004fe200078e0a17 */
[----:B------:R-:W-:Y:S01]  /*94d0*/  SHF.R.U64 R7, R6, UR8, R7 ;  /* 0x0000000806077c19 */ /* 0x000fe20008001207 */
[----:B------:R-:W-:Y:S01]  /*94e0*/  ULDC UR8, c[0x0][0x638] ;  /* 0x00018e0000087ab9 */ /* 0x000fe20000000800 */
[----:B------:R-:W-:Y:S01]  /*94f0*/  LOP3.LUT R6, R22, UR13, RZ, 0xc0, !PT ;  /* 0x0000000d16067c12 */ /* 0x000fe2000f8ec0ff */
[----:B0-----:R-:W-:Y:S01]  /*9500*/  @P3 IMAD R17, R20, R23, R13 ;  /* 0x0000001714113224 */ /* 0x001fe200078e020d */
[----:B------:R-:W-:Y:S01]  /*9510*/  LOP3.LUT R18, R18, UR4, RZ, 0xc0, !PT ;  /* 0x0000000412127c12 */ /* 0x000fe2000f8ec0ff */
[----:B------:R-:W-:Y:S01]  /*9520*/  IMAD.MOV R8, RZ, RZ, -R7 ;  /* 0x000000ffff087224 */ /* 0x000fe200078e0a07 */
[----:B------:R-:W-:Y:S01]  /*9530*/  ULDC UR9, c[0x0][0x610] ;  /* 0x0001840000097ab9 */ /* 0x000fe20000000800 */
[----:B------:R-:W-:Y:S02]  /*9540*/  IMAD R6, R7, UR5, R6 ;  /* 0x0000000507067c24 */ /* 0x000fe4000f8e0206 */
[----:B------:R-:W-:Y:S01]  /*9550*/  IMAD R19, R8, UR8, R19 ;  /* 0x0000000808137c24 */ /* 0x000fe2000f8e0213 */
[----:B------:R-:W-:Y:S01]  /*9560*/  ULDC UR8, c[0x0][0x600] ;  /* 0x0001800000087ab9 */ /* 0x000fe20000000800 */
[----:B------:R-:W-:-:S02]  /*9570*/  IMAD R6, R6, UR9, R17 ;  /* 0x0000000906067c24 */ /* 0x000fc4000f8e0211 */
[----:B------:R-:W-:Y:S02]  /*9580*/  IMAD R19, R19, UR8, R18 ;  /* 0x0000000813137c24 */ /* 0x000fe4000f8e0212 */
[----:B------:R-:W-:-:S03]  /*9590*/  IMAD.MOV.U32 R7, RZ, RZ, 0x1 ;  /* 0x00000001ff077424 */ /* 0x000fc600078e00ff */
[----:B------:R-:W-:Y:S02]  /*95a0*/  SEL R17, R19, R6, !P3 ;  /* 0x0000000613117207 */ /* 0x000fe40005800000 */
[----:B------:R-:W-:-:S07]  /*95b0*/  SEL R6, R6, R19, !P3 ;  /* 0x0000001306067207 */ /* 0x000fce0005800000 */
.L_x_184:
[----:B------:R-:W-:Y:S05]  /*95c0*/  BSYNC B1 ;  /* 0x0000000000017941 */ /* 0x000fea0003800000 */
.L_x_183:
[----:B------:R-:W-:-:S13]  /*95d0*/  LOP3.LUT P0, RZ, R7, 0xff, RZ, 0xc0, !PT ;  /* 0x000000ff07ff7812 */ /* 0x000fda000780c0ff */
[----:B------:R-:W-:Y:S05]  /*95e0*/  @P0 BRA `(.L_x_187) ;  /* 0xfffffff400400947 */ /* 0x000fea000383ffff */
[----:B------:R-:W-:Y:S05]  /*95f0*/  BSYNC B0 ;  /* 0x0000000000007941 */ /* 0x000fea0003800000 */
.L_x_176:
[----:B------:R-:W-:-:S03]  /*9600*/  UMOV UR8, 0xffffffff ;  /* 0xffffffff00087882 */ /* 0x000fc60000000000 */
[----:B------:R-:W-:Y:S05]  /*9610*/  BRA.DIV UR8, `(.L_x_188) ;  /* 0x0000000e08a47947 */ /* 0x000fea000b800000 */
[----:B------:R-:W-:-:S13]  /*9620*/  ELECT P0, URZ, PT ;  /* 0x00000000003f782f */ /* 0x000fda0003800000 */
.L_x_220:
[----:B------:R-:W-:Y:S04]  /*9630*/  BSSY B0, `(.L_x_189) ;  /* 0x00000cd000007945 */ /* 0x000fe80003800000 */
[----:B------:R-:W-:Y:S05]  /*9640*/  @!P0 BRA `(.L_x_190) ;  /* 0x0000000c002c8947 */ /* 0x000fea0003800000 */
[----:B------:R-:W-:-:S04]  /*9650*/  LOP3.LUT R4, R4, 0x2, RZ, 0xfc, !PT ;  /* 0x0000000204047812 */ /* 0x000fc800078efcff */
[----:B------:R-:W-:-:S13]  /*9660*/  ISETP.NE.AND P0, PT, R4, 0x3, PT ;  /* 0x000000030400780c */ /* 0x000fda0003f05270 */
[----:B------:R-:W-:Y:S05]  /*9670*/  @!P0 BRA `(.L_x_191) ;  /* 0x0000000000048947 */ /* 0x000fea0003800000 */
[----:B------:R-:W-:Y:S01]  /*9680*/  BPT.TRAP 0x1 ;  /* 0x000000040000795c */ /* 0x000fe20000300000 */
.L_x_191:
[----:B------:R-:W0:Y:S01]  /*9690*/  S2R R3, SR_CgaCtaId ;  /* 0x0000000000037919 */ /* 0x000e220000008800 */
[----:B------:R-:W-:Y:S02]  /*96a0*/  MOV R0, 0x400 ;  /* 0x0000040000007802 */ /* 0x000fe40000000f00 */
[----:B------:R-:W-:Y:S02]  /*96b0*/  SHF.L.U32 R2, R5, 0x1f, RZ ;  /* 0x0000001f05027819 */ /* 0x000fe400000006ff */
[----:B0-----:R-:W-:-:S05]  /*96c0*/  LEA R3, R3, R0, 0x18 ;  /* 0x0000000003037211 */ /* 0x001fca00078ec0ff */
[----:B------:R-:W-:-:S04]  /*96d0*/  VIADD R3, R3, 0xb0 ;  /* 0x000000b003037836 */ /* 0x000fc80000000000 */
[C---:B------:R-:W-:Y:S02]  /*96e0*/  IMAD R7, R12.reuse, 0x8, R3 ;  /* 0x000000080c077824 */ /* 0x040fe400078e0203 */
[----:B------:R-:W-:Y:S02]  /*96f0*/  VIADD R12, R12, 0x1 ;  /* 0x000000010c0c7836 */ /* 0x000fe40000000000 */
[----:B------:R-:W0:Y:S03]  /*9700*/  SYNCS.PHASECHK.TRANS64.TRYWAIT P0, [R7+URZ], R2 ;  /* 0x00000002070075a7 */ /* 0x000e26000800017f */
[----:B------:R-:W-:-:S04]  /*9710*/  ISETP.NE.AND P1, PT, R12, 0x16, PT ;  /* 0x000000160c00780c */ /* 0x000fc80003f25270 */
[----:B------:R-:W-:Y:S02]  /*9720*/  SEL R0, RZ, 0x1, P1 ;  /* 0x00000001ff007807 */ /* 0x000fe40000800000 */
[----:B------:R-:W-:Y:S02]  /*9730*/  SEL R12, R12, RZ, P1 ;  /* 0x000000ff0c0c7207 */ /* 0x000fe40000800000 */
[----:B------:R-:W-:-:S03]  /*9740*/  LOP3.LUT R5, R5, R0, RZ, 0x3c, !PT ;  /* 0x0000000005057212 */ /* 0x000fc600078e3cff */
[----:B------:R-:W-:Y:S01]  /*9750*/  IMAD R9, R12, 0x8, R3 ;  /* 0x000000080c097824 */ /* 0x000fe200078e0203 */
[----:B------:R-:W-:Y:S01]  /*9760*/  SHF.L.U32 R4, R5, 0x1f, RZ ;  /* 0x0000001f05047819 */ /* 0x000fe200000006ff */
[----:B0-----:R-:W-:Y:S06]  /*9770*/  @!P0 BRA `(.L_x_192) ;  /* 0x0000000c006c8947 */ /* 0x001fec0003800000 */
.L_x_221:
[----:B------:R-:W1:Y:S01]  /*9780*/  SYNCS.PHASECHK.TRANS64.TRYWAIT P0, [R9+URZ], R4 ;  /* 0x00000004090075a7 */ /* 0x000e62000800017f */
[----:B------:R-:W-:-:S05]  /*9790*/  VIADD R0, R12, 0x1 ;  /* 0x000000010c007836 */ /* 0x000fca0000000000 */
[----:B------:R-:W-:-:S04]  /*97a0*/  ISETP.NE.AND P1, PT, R0, 0x16, PT ;  /* 0x000000160000780c */ /* 0x000fc80003f25270 */
[----:B0-----:R-:W-:Y:S02]  /*97b0*/  SEL R2, RZ, 0x1, P1 ;  /* 0x00000001ff027807 */ /* 0x001fe40000800000 */
[----:B------:R-:W-:Y:S02]  /*97c0*/  SEL R0, R0, RZ, P1 ;  /* 0x000000ff00007207 */ /* 0x000fe40000800000 */
[----:B------:R-:W-:-:S03]  /*97d0*/  LOP3.LUT R7, R5, R2, RZ, 0x3c, !PT ;  /* 0x0000000205077212 */ /* 0x000fc600078e3cff */
[----:B------:R-:W-:Y:S01]  /*97e0*/  IMAD R6, R0, 0x8, R3 ;  /* 0x0000000800067824 */ /* 0x000fe200078e0203 */
[----:B------:R-:W-:Y:S01]  /*97f0*/  SHF.L.U32 R5, R7, 0x1f, RZ ;  /* 0x0000001f07057819 */ /* 0x000fe200000006ff */
[----:B-1----:R-:W-:Y:S06]  /*9800*/  @!P0 BRA `(.L_x_193) ;  /* 0x0000000c005c8947 */ /* 0x002fec0003800000 */
.L_x_222:
[----:B------:R-:W1:Y:S01]  /*9810*/  SYNCS.PHASECHK.TRANS64.TRYWAIT P0, [R6+URZ], R5 ;  /* 0x00000005060075a7 */ /* 0x000e62000800017f */
[----:B------:R-:W-:-:S05]  /*9820*/  VIADD R0, R0, 0x1 ;  /* 0x0000000100007836 */ /* 0x000fca0000000000 */
[----:B------:R-:W-:-:S04]  /*9830*/  ISETP.NE.AND P1, PT, R0, 0x16, PT ;  /* 0x000000160000780c */ /* 0x000fc80003f25270 */
[----:B------:R-:W-:Y:S02]  /*9840*/  SEL R2, RZ, 0x1, P1 ;  /* 0x00000001ff027807 */ /* 0x000fe40000800000 */
[----:B------:R-:W-:Y:S02]  /*9850*/  SEL R0, R0, RZ, P1 ;  /* 0x000000ff00007207 */ /* 0x000fe40000800000 */
[----:B------:R-:W-:-:S03]  /*9860*/  LOP3.LUT R7, R7, R2, RZ, 0x3c, !PT ;  /* 0x0000000207077212 */ /* 0x000fc600078e3cff */
[----:B0-----:R-:W-:Y:S01]  /*9870*/  IMAD R9, R0, 0x8, R3 ;  /* 0x0000000800097824 */ /* 0x001fe200078e0203 */
[----:B------:R-:W-:Y:S01]  /*9880*/  SHF.L.U32 R4, R7, 0x1f, RZ ;  /* 0x0000001f07047819 */ /* 0x000fe200000006ff */
[----:B-1----:R-:W-:Y:S06]  /*9890*/  @!P0 BRA `(.L_x_194) ;  /* 0x0000000c004c8947 */ /* 0x002fec0003800000 */
.L_x_223:
        /* <DEDUP_REMOVED lines=9> */
.L_x_224:
        /* <DEDUP_REMOVED lines=9> */
.L_x_225:
        /* <DEDUP_REMOVED lines=9> */
.L_x_226:
        /* <DEDUP_REMOVED lines=9> */
.L_x_227:
        /* <DEDUP_REMOVED lines=9> */
.L_x_228:
        /* <DEDUP_REMOVED lines=9> */
.L_x_229:
        /* <DEDUP_REMOVED lines=9> */
.L_x_230:
        /* <DEDUP_REMOVED lines=9> */
.L_x_231:
        /* <DEDUP_REMOVED lines=9> */
.L_x_232:
        /* <DEDUP_REMOVED lines=9> */
.L_x_233:
        /* <DEDUP_REMOVED lines=9> */
.L_x_234:
        /* <DEDUP_REMOVED lines=9> */
.L_x_235:
        /* <DEDUP_REMOVED lines=9> */
.L_x_236:
        /* <DEDUP_REMOVED lines=9> */
.L_x_237:
        /* <DEDUP_REMOVED lines=9> */
.L_x_238:
        /* <DEDUP_REMOVED lines=9> */
.L_x_239:
        /* <DEDUP_REMOVED lines=9> */
.L_x_240:
[----:B------:R-:W1:Y:S01]  /*a230*/  SYNCS.PHASECHK.TRANS64.TRYWAIT P0, [R6+URZ], R5 ;  /* 0x00000005060075a7 */ /* 0x000e62000800017f */
[----:B------:R-:W-:-:S05]  /*a240*/  VIADD R0, R0, 0x1 ;  /* 0x0000000100007836 */ /* 0x000fca0000000000 */
[----:B------:R-:W-:-:S04]  /*a250*/  ISETP.NE.AND P1, PT, R0, 0x16, PT ;  /* 0x000000160000780c */ /* 0x000fc80003f25270 */
[----:B------:R-:W-:Y:S02]  /*a260*/  SEL R2, RZ, 0x1, P1 ;  /* 0x00000001ff027807 */ /* 0x000fe40000800000 */
[----:B------:R-:W-:Y:S02]  /*a270*/  SEL R0, R0, RZ, P1 ;  /* 0x000000ff00007207 */ /* 0x000fe40000800000 */
[----:B------:R-:W-:Y:S01]  /*a280*/  LOP3.LUT R2, R7, R2, RZ, 0x3c, !PT ;  /* 0x0000000207027212 */ /* 0x000fe200078e3cff */
[----:B-1----:R-:W-:Y:S06]  /*a290*/  @!P0 BRA `(.L_x_212) ;  /* 0x0000000800348947 */ /* 0x002fec0003800000 */
.L_x_241:
[----:B------:R-:W-:Y:S01]  /*a2a0*/  IMAD R3, R0, 0x8, R3 ;  /* 0x0000000800037824 */ /* 0x000fe200078e0203 */
[----:B------:R-:W-:-:S07]  /*a2b0*/  SHF.L.U32 R0, R2, 0x1f, RZ ;  /* 0x0000001f02007819 */ /* 0x000fce00000006ff */
.L_x_213:
[----:B--2---:R2:W3:Y:S02]  /*a2c0*/  SYNCS.PHASECHK.TRANS64.TRYWAIT P0, [R3+URZ], R0 ;  /* 0x00000000030075a7 */ /* 0x0044e4000800017f */
[----:B---3--:R-:W-:Y:S05]  /*a2d0*/  @!P0 NANOSLEEP.SYNCS 0x989680 ;  /* 0x009896800000895d */ /* 0x008fea0003900000 */
[----:B------:R-:W3:Y:S02]  /*a2e0*/  @!P0 SYNCS.PHASECHK.TRANS64 P0, [R3+URZ], R0 ;  /* 0x00000000030085a7 */ /* 0x000ee4000800007f */
[----:B---3--:R-:W-:Y:S05]  /*a2f0*/  @!P0 BRA `(.L_x_213) ;  /* 0xfffffffc00f08947 */ /* 0x008fea000383ffff */
.L_x_190:
[----:B------:R-:W-:Y:S05]  /*a300*/  BSYNC B0 ;  /* 0x0000000000007941 */ /* 0x000fea0003800000 */
.L_x_189:
[----:B------:R-:W-:Y:S05]  /*a310*/  EXIT ;  /* 0x000000000000794d */ /* 0x000fea0003800000 */
.L_x_22:
[----:B-1----:R-:W-:-:S04]  /*a320*/  IMAD.U32 R13, RZ, RZ, UR7 ;  /* 0x00000007ff0d7e24 */ /* 0x002fc8000f8e00ff */
[----:B------:R1:W4:Y:S03]  /*a330*/  SYNCS.PHASECHK.TRANS64.TRYWAIT P0, [R13+URZ], R12 ;  /* 0x0000000c0d0075a7 */ /* 0x000326000800017f */
[----:B----4-:R-:W-:Y:S05]  /*a340*/  @!P0 NANOSLEEP.SYNCS 0x989680 ;  /* 0x009896800000895d */ /* 0x010fea0003900000 */
[----:B------:R-:W4:Y:S02]  /*a350*/  @!P0 SYNCS.PHASECHK.TRANS64 P0, [R13+URZ], R12 ;  /* 0x0000000c0d0085a7 */ /* 0x000f24000800007f */
[----:B----4-:R-:W-:Y:S05]  /*a360*/  @!P0 BRA `(.L_x_22) ;  /* 0xfffffffc00ec8947 */ /* 0x010fea000383ffff */
[----:B------:R-:W-:Y:S05]  /*a370*/  BRA `(.L_x_21) ;  /* 0xffffff7400cc7947 */ /* 0x000fea000383ffff */
.L_x_28:
[----:B-1----:R-:W-:-:S04]  /*a380*/  IMAD.U32 R15, RZ, RZ, UR12 ;  /* 0x0000000cff0f7e24 */ /* 0x002fc8000f8e00ff */
[----:B------:R1:W4:Y:S03]  /*a390*/  SYNCS.PHASECHK.TRANS64.TRYWAIT P0, [R15+URZ], R14 ;  /* 0x0000000e0f0075a7 */ /* 0x000326000800017f */
[----:B----4-:R-:W-:Y:S05]  /*a3a0*/  @!P0 NANOSLEEP.SYNCS 0x989680 ;  /* 0x009896800000895d */ /* 0x010fea0003900000 */
[----:B------:R-:W4:Y:S02]  /*a3b0*/  @!P0 SYNCS.PHASECHK.TRANS64 P0, [R15+URZ], R14 ;  /* 0x0000000e0f0085a7 */ /* 0x000f24000800007f */
[----:B----4-:R-:W-:Y:S05]  /*a3c0*/  @!P0 BRA `(.L_x_28) ;  /* 0xfffffffc00ec8947 */ /* 0x010fea000383ffff */
[----:B------:R-:W-:Y:S05]  /*a3d0*/  BRA `(.L_x_27) ;  /* 0xffffff8000087947 */ /* 0x000fea000383ffff */
.L_x_177:
[----:B------:R-:W-:Y:S01]  /*a3e0*/  BSSY B1, `(.L_x_214) ;  /* 0x0000006000017945 */ /* 0x000fe20003800000 */
[----:B------:R-:W-:-:S07]  /*a3f0*/  IMAD.MOV.U32 R7, RZ, RZ, -0x1 ;  /* 0xffffffffff077424 */ /* 0x000fce00078e00ff */
[----:B------:R-:W-:Y:S05]  /*a400*/  WARPSYNC.COLLECTIVE R7, `(.L_x_215) ;  /* 0x00000000070c7348 */ /* 0x000fea0003c00000 */
[----:B------:R-:W-:Y:S02]  /*a410*/  ELECT P0, UR62, PT ;  /* 0x00000000003e782f */ /* 0x000fe40003800000 */
[----:B------:R-:W-:Y:S01]  /*a420*/  MOV R7, UR62 ;  /* 0x0000003e00077c02 */ /* 0x000fe20008000f00 */
[----:B------:R-:W-:Y:S10]  /*a430*/  ENDCOLLECTIVE ;  /* 0x000000000000791b */ /* 0x000ff40003800000 */
.L_x_215:
[----:B------:R-:W-:Y:S05]  /*a440*/  BSYNC B1 ;  /* 0x0000000000017941 */ /* 0x000fea0003800000 */
.L_x_214:
[----:B------:R-:W-:Y:S05]  /*a450*/  BRA `(.L_x_216) ;  /* 0xffffffe400b07947 */ /* 0x000fea000383ffff */
.L_x_180:
[----:B0-----:R0:W1:Y:S02]  /*a460*/  SYNCS.PHASECHK.TRANS64.TRYWAIT P0, [R18+URZ+0xb0], R9 ;  /* 0x0000b009120075a7 */ /* 0x001064000800017f */
[----:B-1----:R-:W-:Y:S05]  /*a470*/  @!P0 NANOSLEEP.SYNCS 0x989680 ;  /* 0x009896800000895d */ /* 0x002fea0003900000 */
[----:B------:R-:W1:Y:S02]  /*a480*/  @!P0 SYNCS.PHASECHK.TRANS64 P0, [R18+URZ+0xb0], R9 ;  /* 0x0000b009120085a7 */ /* 0x000e64000800007f */
[----:B-1----:R-:W-:Y:S05]  /*a490*/  @!P0 BRA `(.L_x_180) ;  /* 0xfffffffc00f08947 */ /* 0x002fea000383ffff */
[----:B------:R-:W-:Y:S05]  /*a4a0*/  BRA `(.L_x_217) ;  /* 0xffffffe400ec7947 */ /* 0x000fea000383ffff */
.L_x_188:
[----:B------:R-:W-:Y:S01]  /*a4b0*/  BSSY B0, `(.L_x_218) ;  /* 0x0000006000007945 */ /* 0x000fe20003800000 */
[----:B------:R-:W-:-:S07]  /*a4c0*/  IMAD.MOV.U32 R7, RZ, RZ, -0x1 ;  /* 0xffffffffff077424 */ /* 0x000fce00078e00ff */
[----:B------:R-:W-:Y:S05]  /*a4d0*/  WARPSYNC.COLLECTIVE R7, `(.L_x_219) ;  /* 0x00000000070c7348 */ /* 0x000fea0003c00000 */
[----:B------:R-:W-:Y:S02]  /*a4e0*/  ELECT P0, UR62, PT ;  /* 0x00000000003e782f */ /* 0x000fe40003800000 */
[----:B------:R-:W-:Y:S01]  /*a4f0*/  MOV R7, UR62 ;  /* 0x0000003e00077c02 */ /* 0x000fe20008000f00 */
[----:B------:R-:W-:Y:S10]  /*a500*/  ENDCOLLECTIVE ;  /* 0x000000000000791b */ /* 0x000ff40003800000 */
.L_x_219:
[----:B------:R-:W-:Y:S05]  /*a510*/  BSYNC B0 ;  /* 0x0000000000007941 */ /* 0x000fea0003800000 */
.L_x_218:
[----:B------:R-:W-:Y:S05]  /*a520*/  BRA `(.L_x_220) ;  /* 0xfffffff000407947 */ /* 0x000fea000383ffff */
.L_x_192:
[----:B0-----:R0:W1:Y:S02]  /*a530*/  SYNCS.PHASECHK.TRANS64.TRYWAIT P0, [R7+URZ], R2 ;  /* 0x00000002070075a7 */ /* 0x001064000800017f */
[----:B-1----:R-:W-:Y:S05]  /*a540*/  @!P0 NANOSLEEP.SYNCS 0x989680 ;  /* 0x009896800000895d */ /* 0x002fea0003900000 */
[----:B------:R-:W1:Y:S02]  /*a550*/  @!P0 SYNCS.PHASECHK.TRANS64 P0, [R7+URZ], R2 ;  /* 0x00000002070085a7 */ /* 0x000e64000800007f */
[----:B-1----:R-:W-:Y:S05]  /*a560*/  @!P0 BRA `(.L_x_192) ;  /* 0xfffffffc00f08947 */ /* 0x002fea000383ffff */
[----:B------:R-:W-:Y:S05]  /*a570*/  BRA `(.L_x_221) ;  /* 0xfffffff000807947 */ /* 0x000fea000383ffff */
.L_x_193:
[----:B0-----:R0:W1:Y:S02]  /*a580*/  SYNCS.PHASECHK.TRANS64.TRYWAIT P0, [R9+URZ], R4 ;  /* 0x00000004090075a7 */ /* 0x001064000800017f */
[----:B-1----:R-:W-:Y:S05]  /*a590*/  @!P0 NANOSLEEP.SYNCS 0x989680 ;  /* 0x009896800000895d */ /* 0x002fea0003900000 */
[----:B------:R-:W1:Y:S02]  /*a5a0*/  @!P0 SYNCS.PHASECHK.TRANS64 P0, [R9+URZ], R4 ;  /* 0x00000004090085a7 */ /* 0x000e64000800007f */
[----:B-1----:R-:W-:Y:S05]  /*a5b0*/  @!P0 BRA `(.L_x_193) ;  /* 0xfffffffc00f08947 */ /* 0x002fea000383ffff */
[----:B------:R-:W-:Y:S05]  /*a5c0*/  BRA `(.L_x_222) ;  /* 0xfffffff000907947 */ /* 0x000fea000383ffff */
.L_x_194:
[----:B0-----:R0:W1:Y:S02]  /*a5d0*/  SYNCS.PHASECHK.TRANS64.TRYWAIT P0, [R6+URZ], R5 ;  /* 0x00000005060075a7 */ /* 0x001064000800017f */
[----:B-1----:R-:W-:Y:S05]  /*a5e0*/  @!P0 NANOSLEEP.SYNCS 0x989680 ;  /* 0x009896800000895d */ /* 0x002fea0003900000 */
[----:B------:R-:W1:Y:S02]  /*a5f0*/  @!P0 SYNCS.PHASECHK.TRANS64 P0, [R6+URZ], R5 ;  /* 0x00000005060085a7 */ /* 0x000e64000800007f */
[----:B-1----:R-:W-:Y:S05]  /*a600*/  @!P0 BRA `(.L_x_194) ;  /* 0xfffffffc00f08947 */ /* 0x002fea000383ffff */
[----:B------:R-:W-:Y:S05]  /*a610*/  BRA `(.L_x_223) ;  /* 0xfffffff000a07947 */ /* 0x000fea000383ffff */
.L_x_195:
[----:B0-----:R0:W1:Y:S02]  /*a620*/  SYNCS.PHASECHK.TRANS64.TRYWAIT P0, [R9+URZ], R4 ;  /* 0x00000004090075a7 */ /* 0x001064000800017f */
[----:B-1----:R-:W-:Y:S05]  /*a630*/  @!P0 NANOSLEEP.SYNCS 0x989680 ;  /* 0x009896800000895d */ /* 0x002fea0003900000 */
[----:B------:R-:W1:Y:S02]  /*a640*/  @!P0 SYNCS.PHASECHK.TRANS64 P0, [R9+URZ], R4 ;  /* 0x00000004090085a7 */ /* 0x000e64000800007f */
[----:B-1----:R-:W-:Y:S05]  /*a650*/  @!P0 BRA `(.L_x_195) ;  /* 0xfffffffc00f08947 */ /* 0x002fea000383ffff */
[----:B------:R-:W-:Y:S05]  /*a660*/  BRA `(.L_x_224) ;  /* 0xfffffff000b07947 */ /* 0x000fea000383ffff */
.L_x_196:
[----:B0-----:R0:W1:Y:S02]  /*a670*/  SYNCS.PHASECHK.TRANS64.TRYWAIT P0, [R6+URZ], R5 ;  /* 0x00000005060075a7 */ /* 0x001064000800017f */
[----:B-1----:R-:W-:Y:S05]  /*a680*/  @!P0 NANOSLEEP.SYNCS 0x989680 ;  /* 0x009896800000895d */ /* 0x002fea0003900000 */
[----:B------:R-:W1:Y:S02]  /*a690*/  @!P0 SYNCS.PHASECHK.TRANS64 P0, [R6+URZ], R5 ;  /* 0x00000005060085a7 */ /* 0x000e64000800007f */
[----:B-1----:R-:W-:Y:S05]  /*a6a0*/  @!P0 BRA `(.L_x_196) ;  /* 0xfffffffc00f08947 */ /* 0x002fea000383ffff */
[----:B------:R-:W-:Y:S05]  /*a6b0*/  BRA `(.L_x_225) ;  /* 0xfffffff000c07947 */ /* 0x000fea000383ffff */
.L_x_197:
[----:B0-----:R0:W1:Y:S02]  /*a6c0*/  SYNCS.PHASECHK.TRANS64.TRYWAIT P0, [R9+URZ], R4 ;  /* 0x00000004090075a7 */ /* 0x001064000800017f */
[----:B-1----:R-:W-:Y:S05]  /*a6d0*/  @!P0 NANOSLEEP.SYNCS 0x989680 ;  /* 0x009896800000895d */ /* 0x002fea0003900000 */
[----:B------:R-:W1:Y:S02]  /*a6e0*/  @!P0 SYNCS.PHASECHK.TRANS64 P0, [R9+URZ], R4 ;  /* 0x00000004090085a7 */ /* 0x000e64000800007f */
[----:B-1----:R-:W-:Y:S05]  /*a6f0*/  @!P0 BRA `(.L_x_197) ;  /* 0xfffffffc00f08947 */ /* 0x002fea000383ffff */
[----:B------:R-:W-:Y:S05]  /*a700*/  BRA `(.L_x_226) ;  /* 0xfffffff000d07947 */ /* 0x000fea000383ffff */
.L_x_198:
[----:B0-----:R0:W1:Y:S02]  /*a710*/  SYNCS.PHASECHK.TRANS64.TRYWAIT P0, [R6+URZ], R5 ;  /* 0x00000005060075a7 */ /* 0x001064000800017f */
[----:B-1----:R-:W-:Y:S05]  /*a720*/  @!P0 NANOSLEEP.SYNCS 0x989680 ;  /* 0x009896800000895d */ /* 0x002fea0003900000 */
[----:B------:R-:W1:Y:S02]  /*a730*/  @!P0 SYNCS.PHASECHK.TRANS64 P0, [R6+URZ], R5 ;  /* 0x00000005060085a7 */ /* 0x000e64000800007f */
[----:B-1----:R-:W-:Y:S05]  /*a740*/  @!P0 BRA `(.L_x_198) ;  /* 0xfffffffc00f08947 */ /* 0x002fea000383ffff */
[----:B------:R-:W-:Y:S05]  /*a750*/  BRA `(.L_x_227) ;  /* 0xfffffff000e07947 */ /* 0x000fea000383ffff */
.L_x_199:
[----:B0-----:R0:W1:Y:S02]  /*a760*/  SYNCS.PHASECHK.TRANS64.TRYWAIT P0, [R9+URZ], R4 ;  /* 0x00000004090075a7 */ /* 0x001064000800017f */
[----:B-1----:R-:W-:Y:S05]  /*a770*/  @!P0 NANOSLEEP.SYNCS 0x989680 ;  /* 0x009896800000895d */ /* 0x002fea0003900000 */
[----:B------:R-:W1:Y:S02]  /*a780*/  @!P0 SYNCS.PHASECHK.TRANS64 P0, [R9+URZ], R4 ;  /* 0x00000004090085a7 */ /* 0x000e64000800007f */
[----:B-1----:R-:W-:Y:S05]  /*a790*/  @!P0 BRA `(.L_x_199) ;  /* 0xfffffffc00f08947 */ /* 0x002fea000383ffff */
[----:B------:R-:W-:Y:S05]  /*a7a0*/  BRA `(.L_x_228) ;  /* 0xfffffff000f07947 */ /* 0x000fea000383ffff */
.L_x_200:
[----:B0-----:R0:W1:Y:S02]  /*a7b0*/  SYNCS.PHASECHK.TRANS64.TRYWAIT P0, [R6+URZ], R5 ;  /* 0x00000005060075a7 */ /* 0x001064000800017f */
[----:B-1----:R-:W-:Y:S05]  /*a7c0*/  @!P0 NANOSLEEP.SYNCS 0x989680 ;  /* 0x009896800000895d */ /* 0x002fea0003900000 */
[----:B------:R-:W1:Y:S02]  /*a7d0*/  @!P0 SYNCS.PHASECHK.TRANS64 P0, [R6+URZ], R5 ;  /* 0x00000005060085a7 */ /* 0x000e64000800007f */
[----:B-1----:R-:W-:Y:S05]  /*a7e0*/  @!P0 BRA `(.L_x_200) ;  /* 0xfffffffc00f08947 */ /* 0x002fea000383ffff */
[----:B------:R-:W-:Y:S05]  /*a7f0*/  BRA `(.L_x_229) ;  /* 0xfffffff400007947 */ /* 0x000fea000383ffff */
.L_x_201:
[----:B0-----:R0:W1:Y:S02]  /*a800*/  SYNCS.PHASECHK.TRANS64.TRYWAIT P0, [R9+URZ], R4 ;  /* 0x00000004090075a7 */ /* 0x001064000800017f */
[----:B-1----:R-:W-:Y:S05]  /*a810*/  @!P0 NANOSLEEP.SYNCS 0x989680 ;  /* 0x009896800000895d */ /* 0x002fea0003900000 */
[----:B------:R-:W1:Y:S02]  /*a820*/  @!P0 SYNCS.PHASECHK.TRANS64 P0, [R9+URZ], R4 ;  /* 0x00000004090085a7 */ /* 0x000e64000800007f */
[----:B-1----:R-:W-:Y:S05]  /*a830*/  @!P0 BRA `(.L_x_201) ;  /* 0xfffffffc00f08947 */ /* 0x002fea000383ffff */
[----:B------:R-:W-:Y:S05]  /*a840*/  BRA `(.L_x_230) ;  /* 0xfffffff400107947 */ /* 0x000fea000383ffff */
.L_x_202:
[----:B0-----:R0:W1:Y:S02]  /*a850*/  SYNCS.PHASECHK.TRANS64.TRYWAIT P0, [R6+URZ], R5 ;  /* 0x00000005060075a7 */ /* 0x001064000800017f */
[----:B-1----:R-:W-:Y:S05]  /*a860*/  @!P0 NANOSLEEP.SYNCS 0x989680 ;  /* 0x009896800000895d */ /* 0x002fea0003900000 */
[----:B------:R-:W1:Y:S02]  /*a870*/  @!P0 SYNCS.PHASECHK.TRANS64 P0, [R6+URZ], R5 ;  /* 0x00000005060085a7 */ /* 0x000e64000800007f */
[----:B-1----:R-:W-:Y:S05]  /*a880*/  @!P0 BRA `(.L_x_202) ;  /* 0xfffffffc00f08947 */ /* 0x002fea000383ffff */
[----:B------:R-:W-:Y:S05]  /*a890*/  BRA `(.L_x_231) ;  /* 0xfffffff400207947 */ /* 0x000fea000383ffff */
.L_x_203:
[----:B0-----:R0:W1:Y:S02]  /*a8a0*/  SYNCS.PHASECHK.TRANS64.TRYWAIT P0, [R9+URZ], R4 ;  /* 0x00000004090075a7 */ /* 0x001064000800017f */
[----:B-1----:R-:W-:Y:S05]  /*a8b0*/  @!P0 NANOSLEEP.SYNCS 0x989680 ;  /* 0x009896800000895d */ /* 0x002fea0003900000 */
[----:B------:R-:W1:Y:S02]  /*a8c0*/  @!P0 SYNCS.PHASECHK.TRANS64 P0, [R9+URZ], R4 ;  /* 0x00000004090085a7 */ /* 0x000e64000800007f */
[----:B-1----:R-:W-:Y:S05]  /*a8d0*/  @!P0 BRA `(.L_x_203) ;  /* 0xfffffffc00f08947 */ /* 0x002fea000383ffff */
[----:B------:R-:W-:Y:S05]  /*a8e0*/  BRA `(.L_x_232) ;  /* 0xfffffff400307947 */ /* 0x000fea000383ffff */
.L_x_204:
[----:B0-----:R0:W1:Y:S02]  /*a8f0*/  SYNCS.PHASECHK.TRANS64.TRYWAIT P0, [R6+URZ], R5 ;  /* 0x00000005060075a7 */ /* 0x001064000800017f */
[----:B-1----:R-:W-:Y:S05]  /*a900*/  @!P0 NANOSLEEP.SYNCS 0x989680 ;  /* 0x009896800000895d */ /* 0x002fea0003900000 */
[----:B------:R-:W1:Y:S02]  /*a910*/  @!P0 SYNCS.PHASECHK.TRANS64 P0, [R6+URZ], R5 ;  /* 0x00000005060085a7 */ /* 0x000e64000800007f */
[----:B-1----:R-:W-:Y:S05]  /*a920*/  @!P0 BRA `(.L_x_204) ;  /* 0xfffffffc00f08947 */ /* 0x002fea000383ffff */
[----:B------:R-:W-:Y:S05]  /*a930*/  BRA `(.L_x_233) ;  /* 0xfffffff400407947 */ /* 0x000fea000383ffff */
.L_x_205:
[----:B0-----:R0:W1:Y:S02]  /*a940*/  SYNCS.PHASECHK.TRANS64.TRYWAIT P0, [R9+URZ], R4 ;  /* 0x00000004090075a7 */ /* 0x001064000800017f */
[----:B-1----:R-:W-:Y:S05]  /*a950*/  @!P0 NANOSLEEP.SYNCS 0x989680 ;  /* 0x009896800000895d */ /* 0x002fea0003900000 */
[----:B------:R-:W1:Y:S02]  /*a960*/  @!P0 SYNCS.PHASECHK.TRANS64 P0, [R9+URZ], R4 ;  /* 0x00000004090085a7 */ /* 0x000e64000800007f */
[----:B-1----:R-:W-:Y:S05]  /*a970*/  @!P0 BRA `(.L_x_205) ;  /* 0xfffffffc00f08947 */ /* 0x002fea000383ffff */
[----:B------:R-:W-:Y:S05]  /*a980*/  BRA `(.L_x_234) ;  /* 0xfffffff400507947 */ /* 0x000fea000383ffff */
.L_x_206:
[----:B0-----:R0:W1:Y:S02]  /*a990*/  SYNCS.PHASECHK.TRANS64.TRYWAIT P0, [R6+URZ], R5 ;  /* 0x00000005060075a7 */ /* 0x001064000800017f */
[----:B-1----:R-:W-:Y:S05]  /*a9a0*/  @!P0 NANOSLEEP.SYNCS 0x989680 ;  /* 0x009896800000895d */ /* 0x002fea0003900000 */
[----:B------:R-:W1:Y:S02]  /*a9b0*/  @!P0 SYNCS.PHASECHK.TRANS64 P0, [R6+URZ], R5 ;  /* 0x00000005060085a7 */ /* 0x000e64000800007f */
[----:B-1----:R-:W-:Y:S05]  /*a9c0*/  @!P0 BRA `(.L_x_206) ;  /* 0xfffffffc00f08947 */ /* 0x002fea000383ffff */
[----:B------:R-:W-:Y:S05]  /*a9d0*/  BRA `(.L_x_235) ;  /* 0xfffffff400607947 */ /* 0x000fea000383ffff */
.L_x_207:
[----:B0-----:R0:W1:Y:S02]  /*a9e0*/  SYNCS.PHASECHK.TRANS64.TRYWAIT P0, [R9+URZ], R4 ;  /* 0x00000004090075a7 */ /* 0x001064000800017f */
[----:B-1----:R-:W-:Y:S05]  /*a9f0*/  @!P0 NANOSLEEP.SYNCS 0x989680 ;  /* 0x009896800000895d */ /* 0x002fea0003900000 */
[----:B------:R-:W1:Y:S02]  /*aa00*/  @!P0 SYNCS.PHASECHK.TRANS64 P0, [R9+URZ], R4 ;  /* 0x00000004090085a7 */ /* 0x000e64000800007f */
[----:B-1----:R-:W-:Y:S05]  /*aa10*/  @!P0 BRA `(.L_x_207) ;  /* 0xfffffffc00f08947 */ /* 0x002fea000383ffff */
[----:B------:R-:W-:Y:S05]  /*aa20*/  BRA `(.L_x_236) ;  /* 0xfffffff400707947 */ /* 0x000fea000383ffff */
.L_x_208:
[----:B0-----:R0:W1:Y:S02]  /*aa30*/  SYNCS.PHASECHK.TRANS64.TRYWAIT P0, [R6+URZ], R5 ;  /* 0x00000005060075a7 */ /* 0x001064000800017f */
[----:B-1----:R-:W-:Y:S05]  /*aa40*/  @!P0 NANOSLEEP.SYNCS 0x989680 ;  /* 0x009896800000895d */ /* 0x002fea0003900000 */
[----:B------:R-:W1:Y:S02]  /*aa50*/  @!P0 SYNCS.PHASECHK.TRANS64 P0, [R6+URZ], R5 ;  /* 0x00000005060085a7 */ /* 0x000e64000800007f */
[----:B-1----:R-:W-:Y:S05]  /*aa60*/  @!P0 BRA `(.L_x_208) ;  /* 0xfffffffc00f08947 */ /* 0x002fea000383ffff */
[----:B------:R-:W-:Y:S05]  /*aa70*/  BRA `(.L_x_237) ;  /* 0xfffffff400807947 */ /* 0x000fea000383ffff */
.L_x_209:
[----:B0-----:R0:W1:Y:S02]  /*aa80*/  SYNCS.PHASECHK.TRANS64.TRYWAIT P0, [R9+URZ], R4 ;  /* 0x00000004090075a7 */ /* 0x001064000800017f */
[----:B-1----:R-:W-:Y:S05]  /*aa90*/  @!P0 NANOSLEEP.SYNCS 0x989680 ;  /* 0x009896800000895d */ /* 0x002fea0003900000 */
[----:B------:R-:W1:Y:S02]  /*aaa0*/  @!P0 SYNCS.PHASECHK.TRANS64 P0, [R9+URZ], R4 ;  /* 0x00000004090085a7 */ /* 0x000e64000800007f */
[----:B-1----:R-:W-:Y:S05]  /*aab0*/  @!P0 BRA `(.L_x_209) ;  /* 0xfffffffc00f08947 */ /* 0x002fea000383ffff */
[----:B------:R-:W-:Y:S05]  /*aac0*/  BRA `(.L_x_238) ;  /* 0xfffffff400907947 */ /* 0x000fea000383ffff */
.L_x_210:
[----:B0-----:R0:W1:Y:S02]  /*aad0*/  SYNCS.PHASECHK.TRANS64.TRYWAIT P0, [R6+URZ], R5 ;  /* 0x00000005060075a7 */ /* 0x001064000800017f */
[----:B-1----:R-:W-:Y:S05]  /*aae0*/  @!P0 NANOSLEEP.SYNCS 0x989680 ;  /* 0x009896800000895d */ /* 0x002fea0003900000 */
[----:B------:R-:W1:Y:S02]  /*aaf0*/  @!P0 SYNCS.PHASECHK.TRANS64 P0, [R6+URZ], R5 ;  /* 0x00000005060085a7 */ /* 0x000e64000800007f */
[----:B-1----:R-:W-:Y:S05]  /*ab00*/  @!P0 BRA `(.L_x_210) ;  /* 0xfffffffc00f08947 */ /* 0x002fea000383ffff */
[----:B------:R-:W-:Y:S05]  /*ab10*/  BRA `(.L_x_239) ;  /* 0xfffffff400a07947 */ /* 0x000fea000383ffff */
.L_x_211:
[----:B0-----:R0:W1:Y:S02]  /*ab20*/  SYNCS.PHASECHK.TRANS64.TRYWAIT P0, [R9+URZ], R4 ;  /* 0x00000004090075a7 */ /* 0x001064000800017f */
[----:B-1----:R-:W-:Y:S05]  /*ab30*/  @!P0 NANOSLEEP.SYNCS 0x989680 ;  /* 0x009896800000895d */ /* 0x002fea0003900000 */
[----:B------:R-:W1:Y:S02]  /*ab40*/  @!P0 SYNCS.PHASECHK.TRANS64 P0, [R9+URZ], R4 ;  /* 0x00000004090085a7 */ /* 0x000e64000800007f */
[----:B-1----:R-:W-:Y:S05]  /*ab50*/  @!P0 BRA `(.L_x_211) ;  /* 0xfffffffc00f08947 */ /* 0x002fea000383ffff */
[----:B------:R-:W-:Y:S05]  /*ab60*/  BRA `(.L_x_240) ;  /* 0xfffffff400b07947 */ /* 0x000fea000383ffff */
.L_x_212:
[----:B-1----:R1:W2:Y:S02]  /*ab70*/  SYNCS.PHASECHK.TRANS64.TRYWAIT P0, [R6+URZ], R5 ;  /* 0x00000005060075a7 */ /* 0x0022a4000800017f */
[----:B--2---:R-:W-:Y:S05]  /*ab80*/  @!P0 NANOSLEEP.SYNCS 0x989680 ;  /* 0x009896800000895d */ /* 0x004fea0003900000 */
[----:B------:R-:W2:Y:S02]  /*ab90*/  @!P0 SYNCS.PHASECHK.TRANS64 P0, [R6+URZ], R5 ;  /* 0x00000005060085a7 */ /* 0x000ea4000800007f */
[----:B--2---:R-:W-:Y:S05]  /*aba0*/  @!P0 BRA `(.L_x_212) ;  /* 0xfffffffc00f08947 */ /* 0x004fea000383ffff */
[----:B------:R-:W-:Y:S05]  /*abb0*/  BRA `(.L_x_241) ;  /* 0xfffffff400b87947 */ /* 0x000fea000383ffff */
.L_x_242:
[----:B------:R-:W-:-:S00]  /*abc0*/  BRA `(.L_x_242) ;  /* 0xfffffffc00fc7947 */ /* 0x000fc0000383ffff */
[----:B------:R-:W-:-:S00]  /*abd0*/  NOP ;  /* 0x0000000000007918 */ /* 0x000fc00000000000 */
        /* <DEDUP_REMOVED lines=10> */
.L_x_243:


//--------------------- .nv.shared._ZN7cutlass13device_kernelINS_4gemm6kernel13GemmUniversalIN4cute5tupleIJiiiiEEENS1_10collective13CollectiveMmaINS1_37MainloopSm90TmaGmmaWarpSpecializedFP8ILi22ENS5_IJNS4_1CILi4EEENSA_ILi2EEENSA_ILi1EEEEEENS1_35KernelTmaWarpSpecializedCooperativeEEENS5_IJNSA_ILi256EEENSA_ILi64EEENSA_ILi32EEEEEENS_12float_e4m3_tENS5_IJlSD_lEEESL_SM_NS4_8TiledMMAINS4_8MMA_AtomIJNS4_4SM904GMMA30MMA_64x64x32_F32E4M3E4M3_SS_TNILNSQ_7ScaleInE1ELSS_1EEEEEENS4_6LayoutINS5_IJSC_SD_SD_EEENS5_IJSD_NSA_ILi0EEESX_EEEEENS5_IJNS4_10UnderscoreES10_S10_EEEEENS4_23SM90_TMA_LOAD_MULTICASTENS4_14ComposedLayoutINS4_7SwizzleILi1ELi4ELi3EEENS4_18smem_ptr_flag_bitsILi8EEENSV_INS5_IJNSA_ILi8EEESJ_EEENS5_IJSJ_SD_EEEEEEEvNS4_8identityES13_S1D_vS1E_EENS_8epilogue10collective6detail29Sm90TmaWarpSpecializedAdapterINS1H_15DefaultEpilogueISL_SM_SM_NS1G_6thread17LinearCombinationISL_Li1EffLNS1L_9ScaleType4KindE0ELNS_15FloatRoundStyleE2ESL_EENS1_15EpilogueDefaultEEEEEvvEEEEvNT_6ParamsE --------------------------
	.section	.nv.shared._ZN7cutlass13device_kernelINS_4gemm6kernel13GemmUniversalIN4cute5tupleIJiiiiEEENS1_10collective13CollectiveMmaINS1_37MainloopSm90TmaGmmaWarpSpecializedFP8ILi22ENS5_IJNS4_1CILi4EEENSA_ILi2EEENSA_ILi1EEEEEENS1_35KernelTmaWarpSpecializedCooperativeEEENS5_IJNSA_ILi256EEENSA_ILi64EEENSA_ILi32EEEEEENS_12float_e4m3_tENS5_IJlSD_lEEESL_SM_NS4_8TiledMMAINS4_8MMA_AtomIJNS4_4SM904GMMA30MMA_64x64x32_F32E4M3E4M3_SS_TNILNSQ_7ScaleInE1ELSS_1EEEEEENS4_6LayoutINS5_IJSC_SD_SD_EEENS5_IJSD_NSA_ILi0EEESX_EEEEENS5_IJNS4_10UnderscoreES10_S10_EEEEENS4_23SM90_TMA_LOAD_MULTICASTENS4_14ComposedLayoutINS4_7SwizzleILi1ELi4ELi3EEENS4_18smem_ptr_flag_bitsILi8EEENSV_INS5_IJNSA_ILi8EEESJ_EEENS5_IJSJ_SD_EEEEEEEvNS4_8identityES13_S1D_vS1E_EENS_8epilogue10collective6detail29Sm90TmaWarpSpecializedAdapterINS1H_15DefaultEpilogueISL_SM_SM_NS1G_6thread17LinearCombinationISL_Li1EffLNS1L_9ScaleType4KindE0ELNS_15FloatRoundStyleE2ESL_EENS1_15EpilogueDefaultEEEEEvvEEEEvNT_6ParamsE,"aw",@nobits
	.sectionflags	@""
	.align	16
	.zero		1024


//--------------------- .nv.shared.reserved.0     --------------------------
	.section	.nv.shared.reserved.0,"aw",@nobits
	.weak		__nv_reservedSMEM_offset_0_alias
	.size		__nv_reservedSMEM_offset_0_alias, 0, 0
	.other		__nv_reservedSMEM_offset_0_alias,@"STO_CUDA_RESERVED_SHARED STV_DEFAULT"
__nv_reservedSMEM_offset_0_alias:
	.zero		0


//--------------------- .nv.global                --------------------------
	.section	.nv.global,"aw",@nobits
.nv.global:
	.type		_ZN40_INTERNAL_73d1598c_4_k_cu_e7bc31a5_239244cute1_E,@object
	.size		_ZN40_INTERNAL_73d1598c_4_k_cu_e7bc31a5_239244cute1_E,(_ZN40_INTERNAL_73d1598c_4_k_cu_e7bc31a5_239244cuda3std3__45__cpo6cbeginE - _ZN40_INTERNAL_73d1598c_4_k_cu_e7bc31a5_239244cute1_E)
_ZN40_INTERNAL_73d1598c_4_k_cu_e7bc31a5_239244cute1_E:
	.zero		1
	.type		_ZN40_INTERNAL_73d1598c_4_k_cu_e7bc31a5_239244cuda3std3__45__cpo6cbeginE,@object
	.size		_ZN40_INTERNAL_73d1598c_4_k_cu_e7bc31a5_239244cuda3std3__45__cpo6cbeginE,(_ZN40_INTERNAL_73d1598c_4_k_cu_e7bc31a5_239244cuda3std3__48in_placeE - _ZN40_INTERNAL_73d1598c_4_k_cu_e7bc31a5_239244cuda3std3__45__cpo6cbeginE)
_ZN40_INTERNAL_73d1598c_4_k_cu_e7bc31a5_239244cuda3std3__45__cpo6cbeginE:
	.zero		1
	.type		_ZN40_INTERNAL_73d1598c_4_k_cu_e7bc31a5_239244cuda3std3__48in_placeE,@object
	.size		_ZN40_INTERNAL_73d1598c_4_k_cu_e7bc31a5_239244cuda3std3__48in_placeE,(_ZN40_INTERNAL_73d1598c_4_k_cu_e7bc31a5_239244cuda3std6ranges3__45__cpo9iter_moveE - _ZN40_INTERNAL_73d1598c_4_k_cu_e7bc31a5_239244cuda3std3__48in_placeE)
_ZN40_INTERNAL_73d1598c_4_k_cu_e7bc31a5_239244cuda3std3__48in_placeE:
	.zero		1
	.type		_ZN40_INTERNAL_73d1598c_4_k_cu_e7bc31a5_239244cuda3std6ranges3__45__cpo9iter_moveE,@object
	.size		_ZN40_INTERNAL_73d1598c_4_k_cu_e7bc31a5_239244cuda3std6ranges3__45__cpo9iter_moveE,(_ZN40_INTERNAL_73d1598c_4_k_cu_e7bc31a5_239244cuda3std3__45__cpo5beginE - _ZN40_INTERNAL_73d1598c_4_k_cu_e7bc31a5_239244cuda3std6ranges3__45__cpo9iter_moveE)
_ZN40_INTERNAL_73d1598c_4_k_cu_e7bc31a5_239244cuda3std6ranges3__45__cpo9iter_moveE:
	.zero		1
	.type		_ZN40_INTERNAL_73d1598c_4_k_cu_e7bc31a5_239244cuda3std3__45__cpo5beginE,@object
	.size		_ZN40_INTERNAL_73d1598c_4_k_cu_e7bc31a5_239244cuda3std3__45__cpo5beginE,(_ZN40_INTERNAL_73d1598c_4_k_cu_e7bc31a5_239244cuda3std3__442_GLOBAL__N__73d1598c_4_k_cu_e7bc31a5_239246ignoreE - _ZN40_INTERNAL_73d1598c_4_k_cu_e7bc31a5_239244cuda3std3__45__cpo5beginE)
_ZN40_INTERNAL_73d1598c_4_k_cu_e7bc31a5_239244cuda3std3__45__cpo5beginE:
	.zero		1
	.type		_ZN40_INTERNAL_73d1598c_4_k_cu_e7bc31a5_239244cuda3std3__442_GLOBAL__N__73d1598c_4_k_cu_e7bc31a5_239246ignoreE,@object
	.size		_ZN40_INTERNAL_73d1598c_4_k_cu_e7bc31a5_239244cuda3std3__442_GLOBAL__N__73d1598c_4_k_cu_e7bc31a5_239246ignoreE,(_ZN40_INTERNAL_73d1598c_4_k_cu_e7bc31a5_239244cute7productE - _ZN40_INTERNAL_73d1598c_4_k_cu_e7bc31a5_239244cuda3std3__442_GLOBAL__N__73d1598c_4_k_cu_e7bc31a5_239246ignoreE)
_ZN40_INTERNAL_73d1598c_4_k_cu_e7bc31a5_239244cuda3std3__442_GLOBAL__N__73d1598c_4_k_cu_e7bc31a5_239246ignoreE:
	.zero		1
	.type		_ZN40_INTERNAL_73d1598c_4_k_cu_e7bc31a5_239244cute7productE,@object
	.size		_ZN40_INTERNAL_73d1598c_4_k_cu_e7bc31a5_239244cute7productE,(_ZN40_INTERNAL_73d1598c_4_k_cu_e7bc31a5_239244cuda3std3__45__cpo3endE - _ZN40_INTERNAL_73d1598c_4_k_cu_e7bc31a5_239244cute7productE)
_ZN40_INTERNAL_73d1598c_4_k_cu_e7bc31a5_239244cute7productE:
	.zero		1
	.type		_ZN40_INTERNAL_73d1598c_4_k_cu_e7bc31a5_239244cuda3std3__45__cpo3endE,@object
	.size		_ZN40_INTERNAL_73d1598c_4_k_cu_e7bc31a5_239244cuda3std3__45__cpo3endE,(_ZN40_INTERNAL_73d1598c_4_k_cu_e7bc31a5_239244cuda3std3__419piecewise_constructE - _ZN40_INTERNAL_73d1598c_4_k_cu_e7bc31a5_239244cuda3std3__45__cpo3endE)
_ZN40_INTERNAL_73d1598c_4_k_cu_e7bc31a5_239244cuda3std3__45__cpo3endE:
	.zero		1
	.type		_ZN40_INTERNAL_73d1598c_4_k_cu_e7bc31a5_239244cuda3std3__419piecewise_constructE,@object
	.size		_ZN40_INTERNAL_73d1598c_4_k_cu_e7bc31a5_239244cuda3std3__419piecewise_constructE,(_ZN40_INTERNAL_73d1598c_4_k_cu_e7bc31a5_239244cuda3std3__45__cpo4cendE - _ZN40_INTERNAL_73d1598c_4_k_cu_e7bc31a5_239244cuda3std3__419piecewise_constructE)
_ZN40_INTERNAL_73d1598c_4_k_cu_e7bc31a5_239244cuda3std3__419piecewise_constructE:
	.zero		1
	.type		_ZN40_INTERNAL_73d1598c_4_k_cu_e7bc31a5_239244cuda3std3__45__cpo4cendE,@object
	.size		_ZN40_INTERNAL_73d1598c_4_k_cu_e7bc31a5_239244cuda3std3__45__cpo4cendE,(_ZN40_INTERNAL_73d1598c_4_k_cu_e7bc31a5_239244cuda3std6ranges3__45__cpo4swapE - _ZN40_INTERNAL_73d1598c_4_k_cu_e7bc31a5_239244cuda3std3__45__cpo4cendE)
_ZN40_INTERNAL_73d1598c_4_k_cu_e7bc31a5_239244cuda3std3__45__cpo4cendE:
	.zero		1
	.type		_ZN40_INTERNAL_73d1598c_4_k_cu_e7bc31a5_239244cuda3std6ranges3__45__cpo4swapE,@object
	.size		_ZN40_INTERNAL_73d1598c_4_k_cu_e7bc31a5_239244cuda3std6ranges3__45__cpo4swapE,(.L_7 - _ZN40_INTERNAL_73d1598c_4_k_cu_e7bc31a5_239244cuda3std6ranges3__45__cpo4swapE)
_ZN40_INTERNAL_73d1598c_4_k_cu_e7bc31a5_239244cuda3std6ranges3__45__cpo4swapE:
	.zero		1
.L_7:


//--------------------- .nv.constant0._ZN7cutlass13device_kernelINS_4gemm6kernel13GemmUniversalIN4cute5tupleIJiiiiEEENS1_10collective13CollectiveMmaINS1_37MainloopSm90TmaGmmaWarpSpecializedFP8ILi22ENS5_IJNS4_1CILi4EEENSA_ILi2EEENSA_ILi1EEEEEENS1_35KernelTmaWarpSpecializedCooperativeEEENS5_IJNSA_ILi256EEENSA_ILi64EEENSA_ILi32EEEEEENS_12float_e4m3_tENS5_IJlSD_lEEESL_SM_NS4_8TiledMMAINS4_8MMA_AtomIJNS4_4SM904GMMA30MMA_64x64x32_F32E4M3E4M3_SS_TNILNSQ_7ScaleInE1ELSS_1EEEEEENS4_6LayoutINS5_IJSC_SD_SD_EEENS5_IJSD_NSA_ILi0EEESX_EEEEENS5_IJNS4_10UnderscoreES10_S10_EEEEENS4_23SM90_TMA_LOAD_MULTICASTENS4_14ComposedLayoutINS4_7SwizzleILi1ELi4ELi3EEENS4_18smem_ptr_flag_bitsILi8EEENSV_INS5_IJNSA_ILi8EEESJ_EEENS5_IJSJ_SD_EEEEEEEvNS4_8identityES13_S1D_vS1E_EENS_8epilogue10collective6detail29Sm90TmaWarpSpecializedAdapterINS1H_15DefaultEpilogueISL_SM_SM_NS1G_6thread17LinearCombinationISL_Li1EffLNS1L_9ScaleType4KindE0ELNS_15FloatRoundStyleE2ESL_EENS1_15EpilogueDefaultEEEEEvvEEEEvNT_6ParamsE --------------------------
	.section	.nv.constant0._ZN7cutlass13device_kernelINS_4gemm6kernel13GemmUniversalIN4cute5tupleIJiiiiEEENS1_10collective13CollectiveMmaINS1_37MainloopSm90TmaGmmaWarpSpecializedFP8ILi22ENS5_IJNS4_1CILi4EEENSA_ILi2EEENSA_ILi1EEEEEENS1_35KernelTmaWarpSpecializedCooperativeEEENS5_IJNSA_ILi256EEENSA_ILi64EEENSA_ILi32EEEEEENS_12float_e4m3_tENS5_IJlSD_lEEESL_SM_NS4_8TiledMMAINS4_8MMA_AtomIJNS4_4SM904GMMA30MMA_64x64x32_F32E4M3E4M3_SS_TNILNSQ_7ScaleInE1ELSS_1EEEEEENS4_6LayoutINS5_IJSC_SD_SD_EEENS5_IJSD_NSA_ILi0EEESX_EEEEENS5_IJNS4_10UnderscoreES10_S10_EEEEENS4_23SM90_TMA_LOAD_MULTICASTENS4_14ComposedLayoutINS4_7SwizzleILi1ELi4ELi3EEENS4_18smem_ptr_flag_bitsILi8EEENSV_INS5_IJNSA_ILi8EEESJ_EEENS5_IJSJ_SD_EEEEEEEvNS4_8identityES13_S1D_vS1E_EENS_8epilogue10collective6detail29Sm90TmaWarpSpecializedAdapterINS1H_15DefaultEpilogueISL_SM_SM_NS1G_6thread17LinearCombinationISL_Li1EffLNS1L_9ScaleType4KindE0ELNS_15FloatRoundStyleE2ESL_EENS1_15EpilogueDefaultEEEEEvvEEEEvNT_6ParamsE,"a",@progbits
	.sectionflags	@""
	.align	4
.nv.constant0._ZN7cutlass13device_kernelINS_4gemm6kernel13GemmUniversalIN4cute5tupleIJiiiiEEENS1_10collective13CollectiveMmaINS1_37MainloopSm90TmaGmmaWarpSpecializedFP8ILi22ENS5_IJNS4_1CILi4EEENSA_ILi2EEENSA_ILi1EEEEEENS1_35KernelTmaWarpSpecializedCooperativeEEENS5_IJNSA_ILi256EEENSA_ILi64EEENSA_ILi32EEEEEENS_12float_e4m3_tENS5_IJlSD_lEEESL_SM_NS4_8TiledMMAINS4_8MMA_AtomIJNS4_4SM904GMMA30MMA_64x64x32_F32E4M3E4M3_SS_TNILNSQ_7ScaleInE1ELSS_1EEEEEENS4_6LayoutINS5_IJSC_SD_SD_EEENS5_IJSD_NSA_ILi0EEESX_EEEEENS5_IJNS4_10UnderscoreES10_S10_EEEEENS4_23SM90_TMA_LOAD_MULTICASTENS4_14ComposedLayoutINS4_7SwizzleILi1ELi4ELi3EEENS4_18smem_ptr_flag_bitsILi8EEENSV_INS5_IJNSA_ILi8EEESJ_EEENS5_IJSJ_SD_EEEEEEEvNS4_8identityES13_S1D_vS1E_EENS_8epilogue10collective6detail29Sm90TmaWarpSpecializedAdapterINS1H_15DefaultEpilogueISL_SM_SM_NS1G_6thread17LinearCombinationISL_Li1EffLNS1L_9ScaleType4KindE0ELNS_15FloatRoundStyleE2ESL_EENS1_15EpilogueDefaultEEEEEvvEEEEvNT_6ParamsE:
	.zero		1664


//--------------------- SYMBOLS --------------------------

	.type		.nv.reservedSmem.offset0,@object
	.size		.nv.reservedSmem.offset0,0x4
